def matmul_kernel(
    a_ptr,
    b_ptr,
    c_ptr,
    M,
    N,
    K,
    stride_am,
    stride_ak,
    stride_bk,
    stride_bn,
    stride_cm,
    stride_cn,
    BLOCK_M: tl.constexpr,
    BLOCK_N: tl.constexpr,
    BLOCK_K: tl.constexpr,
    GROUP_M: tl.constexpr,
):
    pid = tl.program_id(axis=0)
    num_pid_m = tl.cdiv(M, BLOCK_M)
    num_pid_n = tl.cdiv(N, BLOCK_N)
    num_pid_in_group = GROUP_M * num_pid_n
    group_id = pid // num_pid_in_group
    first_pid_m = group_id * GROUP_M
    group_size_m = min(num_pid_m - first_pid_m, GROUP_M)
    pid_m = first_pid_m + ((pid % num_pid_in_group) % group_size_m)
    pid_n = (pid % num_pid_in_group) // group_size_m

    offs_am = (pid_m * BLOCK_M + tl.arange(0, BLOCK_M)) % M
    offs_bn = (pid_n * BLOCK_N + tl.arange(0, BLOCK_N)) % N
    offs_k = tl.arange(0, BLOCK_K)
    a_ptrs = a_ptr + offs_am[:, None] * stride_am + offs_k[None, :] * stride_ak
    b_ptrs = b_ptr + offs_k[:, None] * stride_bk + offs_bn[None, :] * stride_bn

    acc = tl.zeros((BLOCK_M, BLOCK_N), dtype=tl.float32)
    for kk in range(0, tl.cdiv(K, BLOCK_K)):
        a = tl.load(a_ptrs, mask=offs_k[None, :] < K - kk * BLOCK_K, other=0.0)
        b = tl.load(b_ptrs, mask=offs_k[:, None] < K - kk * BLOCK_K, other=0.0)
        acc = tl.dot(a, b, acc)
        a_ptrs += BLOCK_K * stride_ak
        b_ptrs += BLOCK_K * stride_bk

    c = acc.to(c_ptr.dtype.element_ty)
    offs_cm = pid_m * BLOCK_M + tl.arange(0, BLOCK_M)
    offs_cn = pid_n * BLOCK_N + tl.arange(0, BLOCK_N)
    c_ptrs = c_ptr + offs_cm[:, None] * stride_cm + offs_cn[None, :] * stride_cn
    mask = (offs_cm[:, None] < M) & (offs_cn[None, :] < N)
    tl.store(c_ptrs, c, mask=mask)

# config = {"BLOCK_K": 64, "BLOCK_M": 128, "BLOCK_N": 64, "GROUP_M": 8, "arch": "sm_100", "dtype": "fp32", "num_ctas": 4, "num_stages": 3, "num_warps": 4}
# arch = sm_100


// ===== COMPILED SASS (sm_100a) =====

	.target	sm_100a

	.elftype	@"ET_EXEC"


//--------------------- .note.nv.tkinfo           --------------------------
	.section	.note.nv.tkinfo,"",@"SHT_NOTE"
	.sectionflags	@"SHF_NOTE_NV_TKINFO"
	.tkinfo
        /*0018*/ 	.word	0x00000081
        /*0030*/ 	.string	""
        /*0030*/ 	.string	"ptxas-blackwell"
        /*0030*/ 	.string	"Cuda compilation tools, release 12.9, V12.9.86"
        /*0030*/ 	.string	"Build cuda_12.9.r12.9/compiler.36037853_0"
        /*0030*/ 	.string	"-v  -suppress-debug-info  -lineinfo  -arch sm_100a "



//--------------------- .note.nv.cuver            --------------------------
	.section	.note.nv.cuver,"",@"SHT_NOTE"
	.sectionflags	@"SHF_NOTE_NV_CUVER"
        /*0018*/ 	.short	0x0001
        /*001a*/ 	.short	0x0064
        /*001c*/ 	.short	0x0001
        /*001e*/ 	.short	0x0000
        /*0020*/ 	.short	0x0001
        /*0022*/ 	.short	0x0000


//--------------------- .nv.info                  --------------------------
	.section	.nv.info,"",@"SHT_CUDA_INFO"
	.align	4


	//----- nvinfo : EIATTR_REGCOUNT
	.align		4
        /*0000*/ 	.byte	0x04, 0x2f
        /*0002*/ 	.short	(.L_4 - .L_3)
	.align		4
.L_3:
        /*0004*/ 	.word	index@(matmul_kernel)
        /*0008*/ 	.word	0x000000e2


	//----- nvinfo : EIATTR_FRAME_SIZE
	.align		4
.L_4:
        /*000c*/ 	.byte	0x04, 0x11
        /*000e*/ 	.short	(.L_6 - .L_5)
	.align		4
.L_5:
        /*0010*/ 	.word	index@($__internal_2_$__cuda_sm10x_tcgen05_guardrail_trap_unallocated_columns_being_dealloced)
        /*0014*/ 	.word	0x00000000


	//----- nvinfo : EIATTR_FRAME_SIZE
	.align		4
.L_6:
        /*0018*/ 	.byte	0x04, 0x11
        /*001a*/ 	.short	(.L_8 - .L_7)
	.align		4
.L_7:
        /*001c*/ 	.word	index@($__internal_1_$__cuda_sm10x_tcgen05_guardrail_trap_phase_invalid_during_alloc)
        /*0020*/ 	.word	0x00000000


	//----- nvinfo : EIATTR_FRAME_SIZE
	.align		4
.L_8:
        /*0024*/ 	.byte	0x04, 0x11
        /*0026*/ 	.short	(.L_10 - .L_9)
	.align		4
.L_9:
        /*0028*/ 	.word	index@($__internal_0_$__cuda_sm10x_tcgen05_guardrail_trap_col_being_dealloced_not_returned_by_alloc)
        /*002c*/ 	.word	0x00000000


	//----- nvinfo : EIATTR_FRAME_SIZE
	.align		4
.L_10:
        /*0030*/ 	.byte	0x04, 0x11
        /*0032*/ 	.short	(.L_12 - .L_11)
	.align		4
.L_11:
        /*0034*/ 	.word	index@(matmul_kernel)
        /*0038*/ 	.word	0x00000000


	//----- nvinfo : EIATTR_MIN_STACK_SIZE
	.align		4
.L_12:
        /*003c*/ 	.byte	0x04, 0x12
        /*003e*/ 	.short	(.L_14 - .L_13)
	.align		4
.L_13:
        /*0040*/ 	.word	index@(matmul_kernel)
        /*0044*/ 	.word	0x00000000
.L_14:


//--------------------- .nv.info.matmul_kernel    --------------------------
	.section	.nv.info.matmul_kernel,"",@"SHT_CUDA_INFO"
	.sectionflags	@""
	.align	4


	//----- nvinfo : EIATTR_CUDA_API_VERSION
	.align		4
        /*0000*/ 	.byte	0x04, 0x37
        /*0002*/ 	.short	(.L_16 - .L_15)
.L_15:
        /*0004*/ 	.word	0x00000081


	//----- nvinfo : EIATTR_KPARAM_INFO
	.align		4
.L_16:
        /*0008*/ 	.byte	0x04, 0x17
        /*000a*/ 	.short	(.L_18 - .L_17)
.L_17:
        /*000c*/ 	.word	0x00000000
        /*0010*/ 	.short	0x000d
        /*0012*/ 	.short	0x0048
        /*0014*/ 	.byte	0x00, 0xf4, 0x21, 0x00


	//----- nvinfo : EIATTR_KPARAM_INFO
	.align		4
.L_18:
        /*0018*/ 	.byte	0x04, 0x17
        /*001a*/ 	.short	(.L_20 - .L_19)
.L_19:
        /*001c*/ 	.word	0x00000000
        /*0020*/ 	.short	0x000c
        /*0022*/ 	.short	0x0040
        /*0024*/ 	.byte	0x00, 0xf4, 0x21, 0x00


	//----- nvinfo : EIATTR_KPARAM_INFO
	.align		4
.L_20:
        /*0028*/ 	.byte	0x04, 0x17
        /*002a*/ 	.short	(.L_22 - .L_21)
.L_21:
        /*002c*/ 	.word	0x00000000
        /*0030*/ 	.short	0x000b
        /*0032*/ 	.short	0x0038
        /*0034*/ 	.byte	0x00, 0xf0, 0x11, 0x00


	//----- nvinfo : EIATTR_KPARAM_INFO
	.align		4
.L_22:
        /*0038*/ 	.byte	0x04, 0x17
        /*003a*/ 	.short	(.L_24 - .L_23)
.L_23:
        /*003c*/ 	.word	0x00000000
        /*0040*/ 	.short	0x000a
        /*0042*/ 	.short	0x0034
        /*0044*/ 	.byte	0x00, 0xf0, 0x11, 0x00


	//----- nvinfo : EIATTR_KPARAM_INFO
	.align		4
.L_24:
        /*0048*/ 	.byte	0x04, 0x17
        /*004a*/ 	.short	(.L_26 - .L_25)
.L_25:
        /*004c*/ 	.word	0x00000000
        /*0050*/ 	.short	0x0009
        /*0052*/ 	.short	0x0030
        /*0054*/ 	.byte	0x00, 0xf0, 0x11, 0x00


	//----- nvinfo : EIATTR_KPARAM_INFO
	.align		4
.L_26:
        /*0058*/ 	.byte	0x04, 0x17
        /*005a*/ 	.short	(.L_28 - .L_27)
.L_27:
        /*005c*/ 	.word	0x00000000
        /*0060*/ 	.short	0x0008
        /*0062*/ 	.short	0x002c
        /*0064*/ 	.byte	0x00, 0xf0, 0x11, 0x00


	//----- nvinfo : EIATTR_KPARAM_INFO
	.align		4
.L_28:
        /*0068*/ 	.byte	0x04, 0x17
        /*006a*/ 	.short	(.L_30 - .L_29)
.L_29:
        /*006c*/ 	.word	0x00000000
        /*0070*/ 	.short	0x0007
        /*0072*/ 	.short	0x0028
        /*0074*/ 	.byte	0x00, 0xf0, 0x11, 0x00


	//----- nvinfo : EIATTR_KPARAM_INFO
	.align		4
.L_30:
        /*0078*/ 	.byte	0x04, 0x17
        /*007a*/ 	.short	(.L_32 - .L_31)
.L_31:
        /*007c*/ 	.word	0x00000000
        /*0080*/ 	.short	0x0006
        /*0082*/ 	.short	0x0024
        /*0084*/ 	.byte	0x00, 0xf0, 0x11, 0x00


	//----- nvinfo : EIATTR_KPARAM_INFO
	.align		4
.L_32:
        /*0088*/ 	.byte	0x04, 0x17
        /*008a*/ 	.short	(.L_34 - .L_33)
.L_33:
        /*008c*/ 	.word	0x00000000
        /*0090*/ 	.short	0x0005
        /*0092*/ 	.short	0x0020
        /*0094*/ 	.byte	0x00, 0xf0, 0x11, 0x00


	//----- nvinfo : EIATTR_KPARAM_INFO
	.align		4
.L_34:
        /*0098*/ 	.byte	0x04, 0x17
        /*009a*/ 	.short	(.L_36 - .L_35)
.L_35:
        /*009c*/ 	.word	0x00000000
        /*00a0*/ 	.short	0x0004
        /*00a2*/ 	.short	0x001c
        /*00a4*/ 	.byte	0x00, 0xf0, 0x11, 0x00


	//----- nvinfo : EIATTR_KPARAM_INFO
	.align		4
.L_36:
        /*00a8*/ 	.byte	0x04, 0x17
        /*00aa*/ 	.short	(.L_38 - .L_37)
.L_37:
        /*00ac*/ 	.word	0x00000000
        /*00b0*/ 	.short	0x0003
        /*00b2*/ 	.short	0x0018
        /*00b4*/ 	.byte	0x00, 0xf0, 0x11, 0x00


	//----- nvinfo : EIATTR_KPARAM_INFO
	.align		4
.L_38:
        /*00b8*/ 	.byte	0x04, 0x17
        /*00ba*/ 	.short	(.L_40 - .L_39)
.L_39:
        /*00bc*/ 	.word	0x00000000
        /*00c0*/ 	.short	0x0002
        /*00c2*/ 	.short	0x0010
        /*00c4*/ 	.byte	0x00, 0xf4, 0x21, 0x00


	//----- nvinfo : EIATTR_KPARAM_INFO
	.align		4
.L_40:
        /*00c8*/ 	.byte	0x04, 0x17
        /*00ca*/ 	.short	(.L_42 - .L_41)
.L_41:
        /*00cc*/ 	.word	0x00000000
        /*00d0*/ 	.short	0x0001
        /*00d2*/ 	.short	0x0008
        /*00d4*/ 	.byte	0x00, 0xf4, 0x21, 0x00


	//----- nvinfo : EIATTR_KPARAM_INFO
	.align		4
.L_42:
        /*00d8*/ 	.byte	0x04, 0x17
        /*00da*/ 	.short	(.L_44 - .L_43)
.L_43:
        /*00dc*/ 	.word	0x00000000
        /*00e0*/ 	.short	0x0000
        /*00e2*/ 	.short	0x0000
        /*00e4*/ 	.byte	0x00, 0xf4, 0x21, 0x00


	//----- nvinfo : EIATTR_EXPLICIT_CLUSTER
	.align		4
.L_44:
        /*00e8*/ 	.byte	0x01, 0x3e
	.zero		2


	//----- nvinfo : EIATTR_CTA_PER_CLUSTER
	.align		4
        /*00ec*/ 	.byte	0x04, 0x3d
        /*00ee*/ 	.short	(.L_46 - .L_45)
.L_45:
        /*00f0*/ 	.word	0x00000004
        /*00f4*/ 	.word	0x00000001
        /*00f8*/ 	.word	0x00000001


	//----- nvinfo : EIATTR_AT_ENTRY_FRAGMENTS
	.align		4
.L_46:
        /*00fc*/ 	.byte	0x04, 0x4f
        /*00fe*/ 	.short	(.L_48 - .L_47)


	//   ....[0]....
.L_47:
        /*0100*/ 	.word	0x00000004


	//----- nvinfo : EIATTR_RESERVED_SMEM_USED
	.align		4
.L_48:
        /*0104*/ 	.byte	0x01, 0x41
	.zero		2


	//----- nvinfo : EIATTR_SPARSE_MMA_MASK
	.align		4
        /*0108*/ 	.byte	0x03, 0x50
        /*010a*/ 	.short	0x0000


	//----- nvinfo : EIATTR_TCGEN05_1CTA_USED
	.align		4
        /*010c*/ 	.byte	0x01, 0x51
	.zero		2


	//----- nvinfo : EIATTR_MAXREG_COUNT
	.align		4
        /*0110*/ 	.byte	0x03, 0x1b
        /*0112*/ 	.short	0x00ff


	//----- nvinfo : EIATTR_NUM_BARRIERS
	.align		4
        /*0114*/ 	.byte	0x02, 0x4c
        /*0116*/ 	.byte	0x01
	.zero		1


	//----- nvinfo : EIATTR_INT_WARP_WIDE_INSTR_OFFSETS
	.align		4
        /*0118*/ 	.byte	0x04, 0x31
        /*011a*/ 	.short	(.L_50 - .L_49)


	//   ....[0]....
.L_49:
        /*011c*/ 	.word	0x00002290


	//   ....[1]....
        /*0120*/ 	.word	0x000024a0


	//   ....[2]....
        /*0124*/ 	.word	0x00002540


	//   ....[3]....
        /*0128*/ 	.word	0x00008f20


	//   ....[4]....
        /*012c*/ 	.word	0x00008f70


	//----- nvinfo : EIATTR_COOP_GROUP_MASK_REGIDS
	.align		4
.L_50:
        /*0130*/ 	.byte	0x04, 0x29
        /*0132*/ 	.short	(.L_52 - .L_51)


	//   ....[0]....
.L_51:
        /*0134*/ 	.word	0xffffffff


	//   ....[1]....
        /*0138*/ 	.word	0xffffffff


	//   ....[2]....
        /*013c*/ 	.word	0xffffffff


	//   ....[3]....
        /*0140*/ 	.word	0xffffffff


	//----- nvinfo : EIATTR_COOP_GROUP_INSTR_OFFSETS
	.align		4
.L_52:
        /*0144*/ 	.byte	0x04, 0x28
        /*0146*/ 	.short	(.L_54 - .L_53)


	//   ....[0]....
.L_53:
        /*0148*/ 	.word	0x00000060


	//   ....[1]....
        /*014c*/ 	.word	0x00000310


	//   ....[2]....
        /*0150*/ 	.word	0x00008dc0


	//   ....[3]....
        /*0154*/ 	.word	0x00009020


	//----- nvinfo : EIATTR_VRC_CTA_INIT_COUNT
	.align		4
.L_54:
        /*0158*/ 	.byte	0x02, 0x4a
        /*015a*/ 	.byte	0x80
	.zero		1


	//----- nvinfo : EIATTR_MBARRIER_INSTR_OFFSETS
	.align		4
        /*015c*/ 	.byte	0x04, 0x39
        /*015e*/ 	.short	(.L_56 - .L_55)


	//   ....[0]....
.L_55:
        /*0160*/ 	.word	0x00002670
        /*0164*/ 	.word	0x000000ff
        /*0168*/ 	.word	0x00000000
        /*016c*/ 	.short	0x0100
        /*016e*/ 	.byte	0x1c
	.zero		1


	//   ....[1]....
        /*0170*/ 	.word	0x000027a0
        /*0174*/ 	.word	0x000000ff
        /*0178*/ 	.word	0x00012008
        /*017c*/ 	.short	0x0100
        /*017e*/ 	.byte	0x1d
	.zero		1


	//   ....[2]....
        /*0180*/ 	.word	0x00006f00
        /*0184*/ 	.word	0x000000ff
        /*0188*/ 	.word	0x00000000
        /*018c*/ 	.short	0x010a
        /*018e*/ 	.byte	0x21
	.zero		1


	//   ....[3]....
        /*0190*/ 	.word	0x00008520
        /*0194*/ 	.word	0x000000ff
        /*0198*/ 	.word	0x00000000
        /*019c*/ 	.short	0x010a
        /*019e*/ 	.byte	0x1c
	.zero		1


	//   ....[4]....
        /*01a0*/ 	.word	0x00008640
        /*01a4*/ 	.word	0x000000ff
        /*01a8*/ 	.word	0x00012000
        /*01ac*/ 	.short	0x0108
        /*01ae*/ 	.byte	0x1d
	.zero		1


	//   ....[5]....
        /*01b0*/ 	.word	0x00008680
        /*01b4*/ 	.word	0x000000ff
        /*01b8*/ 	.word	0x00012008
        /*01bc*/ 	.short	0x0108
        /*01be*/ 	.byte	0x1d
	.zero		1


	//   ....[6]....
        /*01c0*/ 	.word	0x00009040
        /*01c4*/ 	.word	0x000000ff
        /*01c8*/ 	.word	0x00000000
        /*01cc*/ 	.short	0x010a
        /*01ce*/ 	.byte	0x21
	.zero		1


	//   ....[7]....
        /*01d0*/ 	.word	0x00009070
        /*01d4*/ 	.word	0x000000ff
        /*01d8*/ 	.word	0x00000000
        /*01dc*/ 	.short	0x010a
        /*01de*/ 	.byte	0x1c
	.zero		1


	//----- nvinfo : EIATTR_NUM_MBARRIERS
	.align		4
.L_56:
        /*01e0*/ 	.byte	0x03, 0x38
        /*01e2*/ 	.short	0x0002


	//----- nvinfo : EIATTR_EXIT_INSTR_OFFSETS
	.align		4
        /*01e4*/ 	.byte	0x04, 0x1c
        /*01e6*/ 	.short	(.L_58 - .L_57)


	//   ....[0]....
.L_57:
        /*01e8*/ 	.word	0x00009030


	//----- nvinfo : EIATTR_REQNTID
	.align		4
.L_58:
        /*01ec*/ 	.byte	0x04, 0x10
        /*01ee*/ 	.short	(.L_60 - .L_59)
.L_59:
        /*01f0*/ 	.word	0x00000080
        /*01f4*/ 	.word	0x00000001
        /*01f8*/ 	.word	0x00000001


	//----- nvinfo : EIATTR_CRS_STACK_SIZE
	.align		4
.L_60:
        /*01fc*/ 	.byte	0x04, 0x1e
        /*01fe*/ 	.short	(.L_62 - .L_61)
.L_61:
        /*0200*/ 	.word	0x00000000


	//----- nvinfo : EIATTR_CBANK_PARAM_SIZE
	.align		4
.L_62:
        /*0204*/ 	.byte	0x03, 0x19
        /*0206*/ 	.short	0x0050


	//----- nvinfo : EIATTR_PARAM_CBANK
	.align		4
        /*0208*/ 	.byte	0x04, 0x0a
        /*020a*/ 	.short	(.L_64 - .L_63)
	.align		4
.L_63:
        /*020c*/ 	.word	index@(.nv.constant0.matmul_kernel)
        /*0210*/ 	.short	0x0380
        /*0212*/ 	.short	0x0050


	//----- nvinfo : EIATTR_SW_WAR
	.align		4
.L_64:
        /*0214*/ 	.byte	0x04, 0x36
        /*0216*/ 	.short	(.L_66 - .L_65)
.L_65:
        /*0218*/ 	.word	0x00000008
.L_66:


//--------------------- .nv.compat                --------------------------
	.section	.nv.compat,"",@"SHT_CUDA_COMPAT_INFO"
	.align	4
        /*0000*/ 	.byte	0x02, 0x02, 0x02, 0x00, 0x02, 0x05, 0x05, 0x00, 0x02, 0x03, 0x00, 0x00, 0x02, 0x06, 0x01, 0x00


//--------------------- .nv.callgraph             --------------------------
	.section	.nv.callgraph,"",@"SHT_CUDA_CALLGRAPH"
	.align	4
	.sectionentsize	8
	.align		4
        /*0000*/ 	.word	0x00000000
	.align		4
        /*0004*/ 	.word	0xffffffff
	.align		4
        /*0008*/ 	.word	0x00000000
	.align		4
        /*000c*/ 	.word	0xfffffffe
	.align		4
        /*0010*/ 	.word	0x00000000
	.align		4
        /*0014*/ 	.word	0xfffffffd
	.align		4
        /*0018*/ 	.word	0x00000000
	.align		4
        /*001c*/ 	.word	0xfffffffc


//--------------------- .text.matmul_kernel       --------------------------
	.section	.text.matmul_kernel,"ax",@progbits
	.align	128
        .global         matmul_kernel
        .type           matmul_kernel,@function
        .size           matmul_kernel,(.L_x_20 - matmul_kernel)
        .other          matmul_kernel,@"STO_CUDA_ENTRY STV_DEFAULT"
matmul_kernel:
.text.matmul_kernel:
[----:B------:R-:W1:Y:S01]  /*0000*/  LDC R1, c[0x0][0x37c] ;  /* 0x0000df00ff017b82 */ /* 0x000e620000000800 */
[----:B------:R-:W2:Y:S02]  /*0010*/  S2R R35, SR_TID.X ;  /* 0x0000000000237919 */ /* 0x000ea40000002100 */
[----:B--2---:R-:W-:-:S13]  /*0020*/  ISETP.GE.U32.AND P0, PT, R35, 0x20, PT ;  /* 0x000000202300780c */ /* 0x004fda0003f06070 */
[----:B------:R-:W-:Y:S02]  /*0030*/  VOTEU.ANY UP0, P0 ;  /* 0x0000000000ff7886 */ /* 0x000fe40000000100 */
[----:B-1----:R-:W-:Y:S05]  /*0040*/  BRA.U UP0, `(.L_x_0) ;  /* 0x0000000100b47547 */ /* 0x002fea000b800000 */
[----:B------:R-:W1:Y:S01]  /*0050*/  S2UR UR6, SR_CgaCtaId ;  /* 0x00000000000679c3 */ /* 0x000e620000008800 */
[----:B------:R-:W-:Y:S01]  /*0060*/  NOP ;  /* 0x0000000000007918 */ /* 0x000fe20000000000 */
[----:B------:R-:W-:Y:S02]  /*0070*/  UMOV UR4, 0x40 ;  /* 0x0000004000047882 */ /* 0x000fe40000000000 */
[----:B-1----:R-:W-:-:S09]  /*0080*/  ULEA UR4, UR6, UR4, 0x18 ;  /* 0x0000000406047291 */ /* 0x002fd2000f8ec0ff */
[----:B------:R-:W1:Y:S01]  /*0090*/  LDS.U8 R0, [UR4] ;  /* 0x00000004ff007984 */ /* 0x000e620008000000 */
[----:B------:R-:W-:Y:S02]  /*00a0*/  UMOV UR4, 0x400 ;  /* 0x0000040000047882 */ /* 0x000fe40000000000 */
[----:B------:R-:W-:Y:S01]  /*00b0*/  ULEA UR4, UR6, UR4, 0x18 ;  /* 0x0000000406047291 */ /* 0x000fe2000f8ec0ff */
[----:B-1----:R-:W-:-:S13]  /*00c0*/  ISETP.NE.AND P0, PT, R0, RZ, PT ;  /* 0x000000ff0000720c */ /* 0x002fda0003f05270 */
[----:B------:R-:W-:Y:S05]  /*00d0*/  @P0 BRA `(.L_x_1) ;  /* 0x0000000000780947 */ /* 0x000fea0003800000 */
[----:B------:R-:W-:-:S13]  /*00e0*/  ELECT P0, URZ, PT ;  /* 0x0000000000ff782f */ /* 0x000fda0003800000 */
[----:B------:R-:W-:Y:S05]  /*00f0*/  @!P0 BRA `(.L_x_2) ;  /* 0x0000000000808947 */ /* 0x000fea0003800000 */
[----:B------:R-:W-:Y:S01]  /*0100*/  UMOV UR5, 0x1 ;  /* 0x0000000100057882 */ /* 0x000fe20000000000 */
[----:B------:R-:W-:-:S04]  /*0110*/  IMAD.MOV.U32 R4, RZ, RZ, 0x1 ;  /* 0x00000001ff047424 */ /* 0x000fc800078e00ff */
[----:B------:R-:W-:Y:S04]  /*0120*/  DEPBAR.LE SB1, 0x36 ;  /* 0x00009d800000791a */ /* 0x000fe80000000000 */
[----:B------:R-:W1:Y:S02]  /*0130*/  UTCATOMSWS.FIND_AND_SET.ALIGN UP1, UR5, UR5 ;  /* 0x00000005000575e3 */ /* 0x000e640008020800 */
[----:B-1----:R-:W-:-:S04]  /*0140*/  PLOP3.LUT P0, PT, PT, PT, UP1, 0x80, 0x8 ;  /* 0x000000000008781c */ /* 0x002fc80003f0f018 */
[----:B------:R-:W-:-:S04]  /*0150*/  SEL R0, RZ, 0xffffffff, !P0 ;  /* 0xffffffffff007807 */ /* 0x000fc80004000000 */
[----:B------:R-:W-:Y:S01]  /*0160*/  ISETP.NE.AND P0, PT, R0, RZ, PT ;  /* 0x000000ff0000720c */ /* 0x000fe20003f05270 */
[----:B------:R-:W-:-:S12]  /*0170*/  IMAD.U32 R0, RZ, RZ, UR5 ;  /* 0x00000005ff007e24 */ /* 0x000fd8000f8e00ff */
[----:B------:R-:W-:Y:S05]  /*0180*/  @P0 BRA `(.L_x_3) ;  /* 0x0000000000240947 */ /* 0x000fea0003800000 */
.L_x_4:
[----:B------:R-:W-:Y:S05]  /*0190*/  NANOSLEEP 0x64 ;  /* 0x000000640000795d */ /* 0x000fea0003800000 */
[----:B------:R-:W-:-:S05]  /*01a0*/  UMOV UR5, 0x1 ;  /* 0x0000000100057882 */ /* 0x000fca0000000000 */
[----:B------:R-:W-:Y:S04]  /*01b0*/  DEPBAR.LE SB1, 0x36 ;  /* 0x00009d800000791a */ /* 0x000fe80000000000 */
[----:B------:R-:W1:Y:S02]  /*01c0*/  UTCATOMSWS.FIND_AND_SET.ALIGN UP1, UR5, UR5 ;  /* 0x00000005000575e3 */ /* 0x000e640008020800 */
[----:B-1----:R-:W-:-:S04]  /*01d0*/  PLOP3.LUT P0, PT, PT, PT, UP1, 0x80, 0x8 ;  /* 0x000000000008781c */ /* 0x002fc80003f0f018 */
[----:B------:R-:W-:-:S04]  /*01e0*/  SEL R0, RZ, 0xffffffff, !P0 ;  /* 0xffffffffff007807 */ /* 0x000fc80004000000 */
[----:B------:R-:W-:Y:S01]  /*01f0*/  ISETP.NE.AND P0, PT, R0, RZ, PT ;  /* 0x000000ff0000720c */ /* 0x000fe20003f05270 */
[----:B------:R-:W-:-:S12]  /*0200*/  IMAD.U32 R0, RZ, RZ, UR5 ;  /* 0x00000005ff007e24 */ /* 0x000fd8000f8e00ff */
[----:B------:R-:W-:Y:S05]  /*0210*/  @!P0 BRA `(.L_x_4) ;  /* 0xfffffffc00dc8947 */ /* 0x000fea000383ffff */
.L_x_3:
[----:B------:R-:W-:Y:S01]  /*0220*/  VIADD R3, R0, 0x10 ;  /* 0x0000001000037836 */ /* 0x000fe20000000000 */
[----:B------:R-:W-:Y:S01]  /*0230*/  UMOV UR5, 0x50 ;  /* 0x0000005000057882 */ /* 0x000fe20000000000 */
[----:B------:R-:W-:Y:S01]  /*0240*/  SHF.L.U32 R2, R4, R0, RZ ;  /* 0x0000000004027219 */ /* 0x000fe200000006ff */
[----:B------:R-:W-:Y:S01]  /*0250*/  ULEA UR5, UR6, UR5, 0x18 ;  /* 0x0000000506057291 */ /* 0x000fe2000f8ec0ff */
[----:B------:R-:W-:Y:S01]  /*0260*/  IMAD.SHL.U32 R0, R0, 0x20, RZ ;  /* 0x0000002000007824 */ /* 0x000fe200078e00ff */
[----:B------:R-:W-:-:S04]  /*0270*/  SHF.L.U32 R3, R4, R3, RZ ;  /* 0x0000000304037219 */ /* 0x000fc800000006ff */
[----:B------:R-:W-:-:S05]  /*0280*/  LOP3.LUT R2, R3, R2, RZ, 0xfc, !PT ;  /* 0x0000000203027212 */ /* 0x000fca00078efcff */
[----:B------:R1:W-:Y:S04]  /*0290*/  ATOMS.OR RZ, [UR5], R2 ;  /* 0x00000002ffff798c */ /* 0x0003e8000b000005 */
[----:B------:R1:W-:Y:S01]  /*02a0*/  STS [UR4], R0 ;  /* 0x00000000ff007988 */ /* 0x0003e20008000804 */
[----:B------:R-:W-:Y:S05]  /*02b0*/  BRA `(.L_x_2) ;  /* 0x0000000000107947 */ /* 0x000fea0003800000 */
.L_x_1:
[----:B------:R-:W-:Y:S01]  /*02c0*/  IMAD.MOV.U32 R0, RZ, RZ, -0x1 ;  /* 0xffffffffff007424 */ /* 0x000fe200078e00ff */
[----:B------:R-:W-:-:S04]  /*02d0*/  MOV R2, 0x300 ;  /* 0x0000030000027802 */ /* 0x000fc80000000f00 */
[----:B------:R1:W-:Y:S03]  /*02e0*/  STS [UR4], R0 ;  /* 0x00000000ff007988 */ /* 0x0003e60008000804 */
[----:B-1----:R-:W-:Y:S05]  /*02f0*/  CALL.REL.NOINC `($__internal_1_$__cuda_sm10x_tcgen05_guardrail_trap_phase_invalid_during_alloc) ;  /* 0x0000008c00747944 */ /* 0x002fea0003c00000 */
.L_x_2:
[----:B------:R-:W-:Y:S05]  /*0300*/  WARPSYNC.ALL ;  /* 0x0000000000007948 */ /* 0x000fea0003800000 */
[----:B------:R-:W-:Y:S01]  /*0310*/  NOP ;  /* 0x0000000000007918 */ /* 0x000fe20000000000 */
.L_x_0:
[----:B------:R-:W2:Y:S08]  /*0320*/  LDC.64 R44, c[0x0][0x398] ;  /* 0x0000e600ff2c7b82 */ /* 0x000eb00000000a00 */
[----:B------:R-:W3:Y:S02]  /*0330*/  S2UR UR5, SR_CgaSize ;  /* 0x00000000000579c3 */ /* 0x000ee40000008a00 */
[----:B---3--:R-:W-:-:S12]  /*0340*/  UIMAD UR5, UR5, -0xa0, URZ ;  /* 0xffffff60050578a4 */ /* 0x008fd8000f8e02ff */
[----:B------:R-:W3:Y:S01]  /*0350*/  LDCU UR5, c[0x0][UR5+0x2b0] ;  /* 0x00005600050577ac */ /* 0x000ee20008000800 */
[----:B------:R-:W-:Y:S01]  /*0360*/  LOP3.LUT R34, R35, 0x3f, RZ, 0xc0, !PT ;  /* 0x0000003f23227812 */ /* 0x000fe200078ec0ff */
[----:B------:R-:W4:Y:S01]  /*0370*/  LDCU UR32, c[0x0][0x3a0] ;  /* 0x00007400ff2077ac */ /* 0x000f220008000800 */
[----:B------:R-:W5:Y:S01]  /*0380*/  S2UR UR4, SR_CTAID.X ;  /* 0x00000000000479c3 */ /* 0x000f620000002500 */
[----:B------:R-:W1:Y:S01]  /*0390*/  LDCU.64 UR16, c[0x0][0x3a8] ;  /* 0x00007500ff1077ac */ /* 0x000e620008000a00 */
[----:B------:R-:W-:Y:S01]  /*03a0*/  UMOV UR29, 0x400 ;  /* 0x00000400001d7882 */ /* 0x000fe20000000000 */
[----:B------:R-:W1:Y:S01]  /*03b0*/  LDCU.128 UR20, c[0x0][0x380] ;  /* 0x00007000ff1477ac */ /* 0x000e620008000c00 */
[----:B------:R-:W1:Y:S01]  /*03c0*/  LDCU UR9, c[0x0][0x3b0] ;  /* 0x00007600ff0977ac */ /* 0x000e620008000800 */
[----:B------:R-:W-:Y:S01]  /*03d0*/  UMOV UR7, 0x1 ;  /* 0x0000000100077882 */ /* 0x000fe20000000000 */
[----:B----4-:R-:W-:Y:S01]  /*03e0*/  UIADD3 UR12, UPT, UPT, UR32, 0x3f, URZ ;  /* 0x0000003f200c7890 */ /* 0x010fe2000fffe0ff */
[----:B-12---:R-:W-:Y:S01]  /*03f0*/  VIADD R0, R45, 0x3f ;  /* 0x0000003f2d007836 */ /* 0x006fe20000000000 */
[----:B------:R-:W-:Y:S01]  /*0400*/  IABS R11, R44 ;  /* 0x0000002c000b7213 */ /* 0x000fe20000000000 */
[----:B------:R-:W1:Y:S01]  /*0410*/  LDCU.64 UR38, c[0x0][0x358] ;  /* 0x00006b00ff2677ac */ /* 0x000e620008000a00 */
[----:B------:R-:W-:Y:S01]  /*0420*/  IABS R43, R45 ;  /* 0x0000002d002b7213 */ /* 0x000fe20000000000 */
[----:B------:R-:W-:Y:S01]  /*0430*/  IMAD.U32 R48, RZ, RZ, UR16 ;  /* 0x00000010ff307e24 */ /* 0x000fe2000f8e00ff */
[----:B------:R-:W-:Y:S01]  /*0440*/  SHF.R.S32.HI R3, RZ, 0x1f, R0 ;  /* 0x0000001fff037819 */ /* 0x000fe20000011400 */
[----:B------:R-:W-:Y:S01]  /*0450*/  UISETP.GT.AND UP1, UPT, UR12, 0x3f, UPT ;  /* 0x0000003f0c00788c */ /* 0x000fe2000bf24270 */
[----:B------:R-:W-:Y:S01]  /*0460*/  IMAD.U32 R50, RZ, RZ, UR16 ;  /* 0x00000010ff327e24 */ /* 0x000fe2000f8e00ff */
[----:B-----5:R-:W-:Y:S01]  /*0470*/  I2FP.F32.U32 R5, UR4 ;  /* 0x0000000400057c45 */ /* 0x020fe20008201000 */
[----:B------:R-:W-:Y:S01]  /*0480*/  IMAD R65, R34, UR17, RZ ;  /* 0x0000001122417c24 */ /* 0x000fe2000f8e02ff */
[----:B------:R-:W-:-:S03]  /*0490*/  LEA.HI R3, R3, R0, RZ, 0x6 ;  /* 0x0000000003037211 */ /* 0x000fc600078f30ff */
[----:B---3--:R-:W-:Y:S01]  /*04a0*/  FMUL R5, R5, UR5 ;  /* 0x0000000505057c20 */ /* 0x008fe20008400000 */
[----:B------:R-:W-:Y:S01]  /*04b0*/  SHF.R.S32.HI R3, RZ, 0x6, R3 ;  /* 0x00000006ff037819 */ /* 0x000fe20000011403 */
[----:B------:R-:W2:Y:S04]  /*04c0*/  S2UR UR5, SR_CgaCtaId ;  /* 0x00000000000579c3 */ /* 0x000ea80000008800 */
[----:B------:R-:W-:Y:S01]  /*04d0*/  IMAD.SHL.U32 R4, R3, 0x8, RZ ;  /* 0x0000000803047824 */ /* 0x000fe200078e00ff */
[----:B------:R-:W-:Y:S04]  /*04e0*/  F2I.U32.TRUNC.NTZ R5, R5 ;  /* 0x0000000500057305 */ /* 0x000fe8000020f000 */
[----:B------:R-:W-:-:S04]  /*04f0*/  IABS R7, R4 ;  /* 0x0000000400077213 */ /* 0x000fc80000000000 */
[----:B------:R-:W3:Y:S01]  /*0500*/  I2F.RP R0, R7 ;  /* 0x0000000700007306 */ /* 0x000ee20000209400 */
[----:B--2---:R-:W-:Y:S02]  /*0510*/  USHF.L.U32 UR4, UR5, 0x5, URZ ;  /* 0x0000000505047899 */ /* 0x004fe400080006ff */
[----:B------:R-:W-:-:S05]  /*0520*/  ULEA UR29, UR5, UR29, 0x18 ;  /* 0x0000001d051d7291 */ /* 0x000fca000f8ec0ff */
[----:B---3--:R-:W2:Y:S01]  /*0530*/  MUFU.RCP R0, R0 ;  /* 0x0000000000007308 */ /* 0x008ea20000001000 */
[----:B------:R-:W-:Y:S02]  /*0540*/  ULOP3.LUT UR6, UR4, 0x40, URZ, 0xc0, !UPT ;  /* 0x0000004004067892 */ /* 0x000fe4000f8ec0ff */
[----:B------:R-:W-:Y:S02]  /*0550*/  ULOP3.LUT UR4, UR4, 0x20, URZ, 0xc0, !UPT ;  /* 0x0000002004047892 */ /* 0x000fe4000f8ec0ff */
[----:B------:R-:W-:-:S07]  /*0560*/  UIADD3 UR33, UPT, UPT, UR29, 0x12000, URZ ;  /* 0x000120001d217890 */ /* 0x000fce000fffe0ff */
[----:B------:R-:W-:Y:S01]  /*0570*/  UMOV UR28, UR33 ;  /* 0x00000021001c7c82 */ /* 0x000fe20008000000 */
[----:B--2---:R-:W-:Y:S01]  /*0580*/  VIADD R2, R0, 0xffffffe ;  /* 0x0ffffffe00027836 */ /* 0x004fe20000000000 */
[----:B------:R-:W-:-:S03]  /*0590*/  IABS R0, R5 ;  /* 0x0000000500007213 */ /* 0x000fc60000000000 */
[----:B------:R2:W3:Y:S02]  /*05a0*/  F2I.FTZ.U32.TRUNC.NTZ R3, R2 ;  /* 0x0000000200037305 */ /* 0x0004e4000021f000 */
[----:B--2---:R-:W-:Y:S02]  /*05b0*/  IMAD.MOV.U32 R2, RZ, RZ, RZ ;  /* 0x000000ffff027224 */ /* 0x004fe400078e00ff */
[----:B---3--:R-:W-:-:S04]  /*05c0*/  IMAD.MOV R6, RZ, RZ, -R3 ;  /* 0x000000ffff067224 */ /* 0x008fc800078e0a03 */
[----:B------:R-:W-:Y:S01]  /*05d0*/  IMAD R9, R6, R7, RZ ;  /* 0x0000000706097224 */ /* 0x000fe200078e02ff */
[----:B------:R-:W-:-:S03]  /*05e0*/  IABS R6, R4 ;  /* 0x0000000400067213 */ /* 0x000fc60000000000 */
[----:B------:R-:W-:-:S04]  /*05f0*/  IMAD.HI.U32 R3, R3, R9, R2 ;  /* 0x0000000903037227 */ /* 0x000fc800078e0002 */
[----:B------:R-:W-:Y:S02]  /*0600*/  IMAD.MOV R2, RZ, RZ, -R6 ;  /* 0x000000ffff027224 */ /* 0x000fe400078e0a06 */
[----:B------:R-:W-:-:S04]  /*0610*/  IMAD.HI.U32 R3, R3, R0, RZ ;  /* 0x0000000003037227 */ /* 0x000fc800078e00ff */
[----:B------:R-:W-:Y:S01]  /*0620*/  IMAD R0, R3, R2, R0 ;  /* 0x0000000203007224 */ /* 0x000fe200078e0200 */
[----:B------:R-:W-:Y:S04]  /*0630*/  BAR.SYNC.DEFER_BLOCKING 0x0 ;  /* 0x0000000000007b1d */ /* 0x000fe80000010000 */
[----:B------:R-:W-:-:S13]  /*0640*/  ISETP.GT.U32.AND P1, PT, R7, R0, PT ;  /* 0x000000000700720c */ /* 0x000fda0003f24070 */
[----:B------:R-:W-:Y:S02]  /*0650*/  @!P1 IMAD.IADD R0, R0, 0x1, -R7 ;  /* 0x0000000100009824 */ /* 0x000fe400078e0a07 */
[----:B------:R-:W-:Y:S01]  /*0660*/  @!P1 VIADD R3, R3, 0x1 ;  /* 0x0000000103039836 */ /* 0x000fe20000000000 */
[----:B------:R-:W-:Y:S02]  /*0670*/  ISETP.NE.AND P1, PT, R4, RZ, PT ;  /* 0x000000ff0400720c */ /* 0x000fe40003f25270 */
[----:B------:R-:W-:Y:S02]  /*0680*/  ISETP.GE.U32.AND P0, PT, R0, R7, PT ;  /* 0x000000070000720c */ /* 0x000fe40003f06070 */
[----:B------:R-:W-:-:S04]  /*0690*/  LOP3.LUT R0, R5, R4, RZ, 0x3c, !PT ;  /* 0x0000000405007212 */ /* 0x000fc800078e3cff */
[----:B------:R-:W-:Y:S01]  /*06a0*/  ISETP.GE.AND P2, PT, R0, RZ, PT ;  /* 0x000000ff0000720c */ /* 0x000fe20003f46270 */
[----:B------:R-:W-:-:S06]  /*06b0*/  VIADD R0, R44, 0x7f ;  /* 0x0000007f2c007836 */ /* 0x000fcc0000000000 */
[----:B------:R-:W-:-:S04]  /*06c0*/  @P0 VIADD R3, R3, 0x1 ;  /* 0x0000000103030836 */ /* 0x000fc80000000000 */
[----:B------:R-:W-:Y:S01]  /*06d0*/  IMAD.MOV.U32 R2, RZ, RZ, R3 ;  /* 0x000000ffff027224 */ /* 0x000fe200078e0003 */
[----:B------:R-:W-:-:S03]  /*06e0*/  SHF.R.S32.HI R3, RZ, 0x1f, R0 ;  /* 0x0000001fff037819 */ /* 0x000fc60000011400 */
[----:B------:R-:W-:Y:S01]  /*06f0*/  @!P2 IMAD.MOV R2, RZ, RZ, -R2 ;  /* 0x000000ffff02a224 */ /* 0x000fe200078e0a02 */
[----:B------:R-:W-:Y:S02]  /*0700*/  @!P1 LOP3.LUT R2, RZ, R4, RZ, 0x33, !PT ;  /* 0x00000004ff029212 */ /* 0x000fe400078e33ff */
[----:B------:R-:W-:-:S03]  /*0710*/  LEA.HI R3, R3, R0, RZ, 0x7 ;  /* 0x0000000003037211 */ /* 0x000fc600078f38ff */
[----:B------:R-:W-:Y:S02]  /*0720*/  IMAD.SHL.U32 R8, R2, 0x8, RZ ;  /* 0x0000000802087824 */ /* 0x000fe400078e00ff */
[----:B------:R-:W-:-:S03]  /*0730*/  IMAD.MOV R2, RZ, RZ, -R2 ;  /* 0x000000ffff027224 */ /* 0x000fc600078e0a02 */
[----:B------:R-:W-:Y:S01]  /*0740*/  LEA.HI.SX32 R3, R3, -R8, 0x19 ;  /* 0x8000000803037211 */ /* 0x000fe200078fcaff */
[----:B------:R-:W-:-:S03]  /*0750*/  IMAD R10, R4, R2, R5 ;  /* 0x00000002040a7224 */ /* 0x000fc600078e0205 */
[----:B------:R-:W-:Y:S02]  /*0760*/  VIMNMX R13, PT, PT, R3, 0x8, PT ;  /* 0x00000008030d7848 */ /* 0x000fe40003fe0100 */
[----:B------:R-:W-:Y:S02]  /*0770*/  IABS R9, R10 ;  /* 0x0000000a00097213 */ /* 0x000fe40000000000 */
[-C--:B------:R-:W-:Y:S02]  /*0780*/  IABS R7, R13.reuse ;  /* 0x0000000d00077213 */ /* 0x080fe40000000000 */
[----:B------:R-:W-:Y:S02]  /*0790*/  IABS R4, R13 ;  /* 0x0000000d00047213 */ /* 0x000fe40000000000 */
[----:B------:R-:W2:Y:S08]  /*07a0*/  I2F.RP R0, R7 ;  /* 0x0000000700007306 */ /* 0x000eb00000209400 */
[----:B--2---:R-:W2:Y:S02]  /*07b0*/  MUFU.RCP R0, R0 ;  /* 0x0000000000007308 */ /* 0x004ea40000001000 */
[----:B--2---:R-:W-:-:S02]  /*07c0*/  VIADD R3, R0, 0xffffffe ;  /* 0x0ffffffe00037836 */ /* 0x004fc40000000000 */
[----:B------:R-:W-:-:S04]  /*07d0*/  IMAD.MOV R0, RZ, RZ, -R4 ;  /* 0x000000ffff007224 */ /* 0x000fc800078e0a04 */
[----:B------:R-:W-:Y:S08]  /*07e0*/  I2F.RP R4, R43 ;  /* 0x0000002b00047306 */ /* 0x000ff00000209400 */
[----:B------:R-:W2:Y:S02]  /*07f0*/  F2I.FTZ.U32.TRUNC.NTZ R3, R3 ;  /* 0x0000000300037305 */ /* 0x000ea4000021f000 */
[----:B--2---:R-:W-:-:S04]  /*0800*/  IMAD.MOV R6, RZ, RZ, -R3 ;  /* 0x000000ffff067224 */ /* 0x004fc800078e0a03 */
[----:B------:R-:W-:-:S04]  /*0810*/  IMAD.MOV.U32 R2, RZ, RZ, R6 ;  /* 0x000000ffff027224 */ /* 0x000fc800078e0006 */
[----:B------:R-:W-:Y:S02]  /*0820*/  IMAD R5, R2, R7, RZ ;  /* 0x0000000702057224 */ /* 0x000fe400078e02ff */
[----:B------:R-:W-:-:S04]  /*0830*/  IMAD.MOV.U32 R2, RZ, RZ, RZ ;  /* 0x000000ffff027224 */ /* 0x000fc800078e00ff */
[----:B------:R-:W-:Y:S02]  /*0840*/  IMAD.HI.U32 R2, R3, R5, R2 ;  /* 0x0000000503027227 */ /* 0x000fe400078e0002 */
[----:B------:R-:W2:Y:S02]  /*0850*/  I2F.RP R3, R11 ;  /* 0x0000000b00037306 */ /* 0x000ea40000209400 */
[----:B------:R-:W-:Y:S02]  /*0860*/  IMAD.SHL.U32 R5, R35, 0x4, RZ ;  /* 0x0000000423057824 */ /* 0x000fe400078e00ff */
[----:B------:R-:W-:-:S04]  /*0870*/  IMAD.HI.U32 R2, R2, R9, RZ ;  /* 0x0000000902027227 */ /* 0x000fc800078e00ff */
[----:B------:R-:W-:Y:S01]  /*0880*/  IMAD R0, R2, R0, R9 ;  /* 0x0000000002007224 */ /* 0x000fe200078e0209 */
[----:B------:R-:W-:-:S04]  /*0890*/  SHF.R.U32.HI R9, RZ, 0x5, R35 ;  /* 0x00000005ff097819 */ /* 0x000fc80000011623 */
[----:B------:R-:W-:Y:S01]  /*08a0*/  ISETP.GT.U32.AND P1, PT, R7, R0, PT ;  /* 0x000000000700720c */ /* 0x000fe20003f24070 */
[----:B--2---:R-:W2:Y:S01]  /*08b0*/  MUFU.RCP R3, R3 ;  /* 0x0000000300037308 */ /* 0x004ea20000001000 */
[----:B------:R-:W-:-:S11]  /*08c0*/  R2UR UR8, R9 ;  /* 0x00000000090872ca */ /* 0x000fd600000e0000 */
[----:B------:R-:W-:Y:S02]  /*08d0*/  @!P1 IMAD.IADD R0, R0, 0x1, -R7 ;  /* 0x0000000100009824 */ /* 0x000fe400078e0a07 */
[----:B------:R-:W-:Y:S01]  /*08e0*/  @!P1 VIADD R2, R2, 0x1 ;  /* 0x0000000102029836 */ /* 0x000fe20000000000 */
[----:B------:R-:W-:Y:S02]  /*08f0*/  ISETP.NE.AND P1, PT, R13, RZ, PT ;  /* 0x000000ff0d00720c */ /* 0x000fe40003f25270 */
[----:B------:R-:W-:Y:S01]  /*0900*/  ISETP.GE.U32.AND P0, PT, R0, R7, PT ;  /* 0x000000070000720c */ /* 0x000fe20003f06070 */
[----:B--2---:R-:W-:Y:S01]  /*0910*/  VIADD R3, R3, 0xffffffe ;  /* 0x0ffffffe03037836 */ /* 0x004fe20000000000 */
[----:B------:R-:W-:-:S04]  /*0920*/  LOP3.LUT R0, R10, R13, RZ, 0x3c, !PT ;  /* 0x0000000d0a007212 */ /* 0x000fc800078e3cff */
[----:B------:R-:W-:Y:S01]  /*0930*/  ISETP.GE.AND P2, PT, R0, RZ, PT ;  /* 0x000000ff0000720c */ /* 0x000fe20003f46270 */
[----:B------:R-:W-:Y:S01]  /*0940*/  F2I.FTZ.U32.TRUNC.NTZ R3, R3 ;  /* 0x0000000300037305 */ /* 0x000fe2000021f000 */
[----:B------:R-:W-:-:S04]  /*0950*/  SHF.R.S32.HI R0, RZ, 0x6, R35 ;  /* 0x00000006ff007819 */ /* 0x000fc80000011423 */
[----:B------:R-:W-:Y:S01]  /*0960*/  SGXT R0, R0, 0x1 ;  /* 0x000000010000781a */ /* 0x000fe20000000200 */
[----:B------:R-:W-:-:S03]  /*0970*/  @P0 VIADD R2, R2, 0x1 ;  /* 0x0000000102020836 */ /* 0x000fc60000000000 */
[----:B------:R-:W-:Y:S01]  /*0980*/  LOP3.LUT R0, R0, 0x90, RZ, 0xc0, !PT ;  /* 0x0000009000007812 */ /* 0x000fe200078ec0ff */
[----:B------:R-:W-:Y:S02]  /*0990*/  IMAD.MOV.U32 R32, RZ, RZ, R2 ;  /* 0x000000ffff207224 */ /* 0x000fe400078e0002 */
[----:B------:R2:W3:Y:S01]  /*09a0*/  MUFU.RCP R2, R4 ;  /* 0x0000000400027308 */ /* 0x0004e20000001000 */
[----:B------:R-:W-:Y:S01]  /*09b0*/  LOP3.LUT R7, R0, 0x7c, R5, 0x78, !PT ;  /* 0x0000007c00077812 */ /* 0x000fe200078e7805 */
[----:B------:R-:W-:Y:S01]  /*09c0*/  @!P2 IMAD.MOV R32, RZ, RZ, -R32 ;  /* 0x000000ffff20a224 */ /* 0x000fe200078e0a20 */
[----:B------:R-:W-:Y:S01]  /*09d0*/  @!P1 LOP3.LUT R32, RZ, R13, RZ, 0x33, !PT ;  /* 0x0000000dff209212 */ /* 0x000fe200078e33ff */
[----:B------:R-:W-:-:S04]  /*09e0*/  IMAD.SHL.U32 R5, R35, 0x10, RZ ;  /* 0x0000001023057824 */ /* 0x000fc800078e00ff */
[----:B------:R-:W-:Y:S01]  /*09f0*/  IMAD.MOV R6, RZ, RZ, -R32 ;  /* 0x000000ffff067224 */ /* 0x000fe200078e0a20 */
[----:B--2---:R-:W-:Y:S02]  /*0a00*/  LOP3.LUT R4, R35, 0x40, RZ, 0xc0, !PT ;  /* 0x0000004023047812 */ /* 0x004fe400078ec0ff */
[----:B------:R-:W-:Y:S01]  /*0a10*/  LOP3.LUT R5, R5, 0x70, RZ, 0xc0, !PT ;  /* 0x0000007005057812 */ /* 0x000fe200078ec0ff */
[----:B------:R-:W-:Y:S01]  /*0a20*/  IMAD R0, R13, R6, R10 ;  /* 0x000000060d007224 */ /* 0x000fe200078e020a */
[----:B------:R-:W-:Y:S01]  /*0a30*/  LEA R32, R32, UR4, 0x6 ;  /* 0x0000000420207c11 */ /* 0x000fe2000f8e30ff */
[----:B------:R-:W-:Y:S01]  /*0a40*/  IMAD.SHL.U32 R6, R35, 0x80, RZ ;  /* 0x0000008023067824 */ /* 0x000fe200078e00ff */
[----:B------:R-:W-:Y:S01]  /*0a50*/  LEA.HI R17, R4, R5, RZ, 0x1c ;  /* 0x0000000504117211 */ /* 0x000fe200078fe0ff */
[----:B------:R-:W-:Y:S01]  /*0a60*/  IMAD.IADD R0, R8, 0x1, R0 ;  /* 0x0000000108007824 */ /* 0x000fe200078e0200 */
[----:B------:R-:W-:Y:S01]  /*0a70*/  SHF.R.U32.HI R5, RZ, 0x6, R35 ;  /* 0x00000006ff057819 */ /* 0x000fe20000011623 */
[----:B---3--:R-:W-:Y:S01]  /*0a80*/  VIADD R8, R2, 0xffffffe ;  /* 0x0ffffffe02087836 */ /* 0x008fe20000000000 */
[----:B------:R-:W-:Y:S01]  /*0a90*/  LOP3.LUT R4, R7, 0x1000, R6, 0xf8, !PT ;  /* 0x0000100007047812 */ /* 0x000fe200078ef806 */
[----:B------:R-:W-:Y:S01]  /*0aa0*/  IMAD.MOV R2, RZ, RZ, -R3 ;  /* 0x000000ffff027224 */ /* 0x000fe200078e0a03 */
[----:B------:R-:W-:Y:S01]  /*0ab0*/  LEA R33, R0, UR6, 0x7 ;  /* 0x0000000600217c11 */ /* 0x000fe2000f8e38ff */
[----:B------:R-:W-:Y:S01]  /*0ac0*/  USEL UR6, URZ, 0x4, !UP1 ;  /* 0x00000004ff067887 */ /* 0x000fe2000c800000 */
[----:B------:R-:W-:Y:S01]  /*0ad0*/  SGXT.U32 R5, R5, 0x1 ;  /* 0x000000010505781a */ /* 0x000fe20000000000 */
[----:B------:R-:W-:Y:S01]  /*0ae0*/  IMAD R7, R2, R11, RZ ;  /* 0x0000000b02077224 */ /* 0x000fe200078e02ff */
[----:B------:R-:W2:Y:S01]  /*0af0*/  F2I.FTZ.U32.TRUNC.NTZ R9, R8 ;  /* 0x0000000800097305 */ /* 0x000ea2000021f000 */
[----:B------:R-:W-:Y:S01]  /*0b00*/  IMAD.IADD R33, R34, 0x1, R33 ;  /* 0x0000000122217824 */ /* 0x000fe200078e0221 */
[C---:B------:R-:W-:Y:S01]  /*0b10*/  ISETP.GE.AND P0, PT, R5.reuse, UR32, PT ;  /* 0x0000002005007c0c */ /* 0x040fe2000bf06270 */
[----:B------:R-:W-:Y:S01]  /*0b20*/  IMAD.MOV.U32 R2, RZ, RZ, RZ ;  /* 0x000000ffff027224 */ /* 0x000fe200078e00ff */
[----:B------:R-:W-:Y:S01]  /*0b30*/  LOP3.LUT R6, R5, 0x2, RZ, 0xfc, !PT ;  /* 0x0000000205067812 */ /* 0x000fe200078efcff */
[----:B------:R-:W-:Y:S01]  /*0b40*/  IMAD.U32 R61, RZ, RZ, UR6 ;  /* 0x00000006ff3d7e24 */ /* 0x000fe2000f8e00ff */
[----:B------:R-:W-:Y:S01]  /*0b50*/  IABS R0, R33 ;  /* 0x0000002100007213 */ /* 0x000fe20000000000 */
[----:B------:R-:W-:Y:S01]  /*0b60*/  IMAD.HI.U32 R2, R3, R7, R2 ;  /* 0x0000000703027227 */ /* 0x000fe200078e0002 */
[----:B------:R-:W-:Y:S01]  /*0b70*/  LOP3.LUT R32, R32, R5, RZ, 0xfc, !PT ;  /* 0x0000000520207212 */ /* 0x000fe200078efcff */
[----:B------:R-:W3:Y:S01]  /*0b80*/  LDCU UR4, c[0x0][0x3a4] ;  /* 0x00007480ff0477ac */ /* 0x000ee20008000800 */
[----:B------:R-:W-:Y:S01]  /*0b90*/  SEL R3, R61, RZ, !P0 ;  /* 0x000000ff3d037207 */ /* 0x000fe20004000000 */
[----:B------:R-:W-:Y:S01]  /*0ba0*/  IMAD R85, R5, UR16, RZ ;  /* 0x0000001005557c24 */ /* 0x000fe2000f8e02ff */
[----:B------:R-:W-:Y:S01]  /*0bb0*/  ISETP.GE.AND P0, PT, R6, UR32, PT ;  /* 0x0000002006007c0c */ /* 0x000fe2000bf06270 */
[----:B------:R-:W-:Y:S01]  /*0bc0*/  IMAD.HI.U32 R2, R2, R0, RZ ;  /* 0x0000000002027227 */ /* 0x000fe200078e00ff */
[----:B------:R-:W-:-:S02]  /*0bd0*/  ISETP.NE.U32.AND P2, PT, R3, RZ, PT ;  /* 0x000000ff0300720c */ /* 0x000fc40003f45070 */
[----:B------:R-:W-:Y:S01]  /*0be0*/  SEL R7, R61, RZ, !P0 ;  /* 0x000000ff3d077207 */ /* 0x000fe20004000000 */
[----:B------:R-:W-:Y:S01]  /*0bf0*/  IMAD.MOV R2, RZ, RZ, -R2 ;  /* 0x000000ffff027224 */ /* 0x000fe200078e0a02 */
[C---:B------:R-:W-:Y:S01]  /*0c00*/  LOP3.LUT R25, R32.reuse, 0x1e, RZ, 0xfc, !PT ;  /* 0x0000001e20197812 */ /* 0x040fe200078efcff */
[----:B--2---:R-:W-:Y:S01]  /*0c10*/  IMAD.MOV R8, RZ, RZ, -R9 ;  /* 0x000000ffff087224 */ /* 0x004fe200078e0a09 */
[----:B------:R-:W-:Y:S01]  /*0c20*/  LOP3.LUT R31, R32, 0x2, RZ, 0xfc, !PT ;  /* 0x00000002201f7812 */ /* 0x000fe200078efcff */
[C---:B------:R-:W-:Y:S01]  /*0c30*/  IMAD R0, R11.reuse, R2, R0 ;  /* 0x000000020b007224 */ /* 0x040fe200078e0200 */
[----:B------:R-:W-:Y:S01]  /*0c40*/  IABS R42, R25 ;  /* 0x00000019002a7213 */ /* 0x000fe20000000000 */
[----:B------:R-:W-:Y:S01]  /*0c50*/  IMAD R3, R8, R43, RZ ;  /* 0x0000002b08037224 */ /* 0x000fe200078e02ff */
[----:B------:R-:W-:Y:S01]  /*0c60*/  LOP3.LUT R30, R32, 0x4, RZ, 0xfc, !PT ;  /* 0x00000004201e7812 */ /* 0x000fe200078efcff */
[----:B------:R-:W-:Y:S01]  /*0c70*/  IMAD.MOV.U32 R8, RZ, RZ, RZ ;  /* 0x000000ffff087224 */ /* 0x000fe200078e00ff */
[----:B------:R-:W-:Y:S01]  /*0c80*/  ISETP.GT.U32.AND P0, PT, R11, R0, PT ;  /* 0x000000000b00720c */ /* 0x000fe20003f04070 */
[----:B------:R-:W-:Y:S01]  /*0c90*/  IMAD R17, R34, 0x80, R17 ;  /* 0x0000008022117824 */ /* 0x000fe200078e0211 */
[----:B------:R-:W-:Y:S01]  /*0ca0*/  LOP3.LUT R28, R32, 0x8, RZ, 0xfc, !PT ;  /* 0x00000008201c7812 */ /* 0x000fe200078efcff */
[----:B------:R-:W-:Y:S01]  /*0cb0*/  IMAD.HI.U32 R8, R9, R3, R8 ;  /* 0x0000000309087227 */ /* 0x000fe200078e0008 */
[----:B------:R-:W-:-:S02]  /*0cc0*/  IABS R9, R32 ;  /* 0x0000002000097213 */ /* 0x000fc40000000000 */
[----:B------:R-:W-:Y:S02]  /*0cd0*/  IABS R12, R31 ;  /* 0x0000001f000c7213 */ /* 0x000fe40000000000 */
[----:B------:R-:W-:Y:S01]  /*0ce0*/  IABS R13, R30 ;  /* 0x0000001e000d7213 */ /* 0x000fe20000000000 */
[----:B------:R-:W-:Y:S01]  /*0cf0*/  IMAD.HI.U32 R2, R8, R9, RZ ;  /* 0x0000000908027227 */ /* 0x000fe200078e00ff */
[----:B------:R-:W-:Y:S02]  /*0d00*/  IABS R18, R28 ;  /* 0x0000001c00127213 */ /* 0x000fe40000000000 */
[----:B------:R-:W-:Y:S01]  /*0d10*/  LOP3.LUT R29, R32, 0x6, RZ, 0xfc, !PT ;  /* 0x00000006201d7812 */ /* 0x000fe200078efcff */
[----:B------:R-:W-:Y:S01]  /*0d20*/  @!P0 IMAD.IADD R0, R0, 0x1, -R11 ;  /* 0x0000000100008824 */ /* 0x000fe200078e0a0b */
[----:B------:R-:W-:Y:S01]  /*0d30*/  ISETP.GE.AND P3, PT, R33, RZ, PT ;  /* 0x000000ff2100720c */ /* 0x000fe20003f66270 */
[----:B------:R-:W-:Y:S01]  /*0d40*/  IMAD.MOV R10, RZ, RZ, -R2 ;  /* 0x000000ffff0a7224 */ /* 0x000fe200078e0a02 */
[----:B------:R-:W-:Y:S01]  /*0d50*/  IABS R15, R29 ;  /* 0x0000001d000f7213 */ /* 0x000fe20000000000 */
[----:B------:R-:W-:Y:S01]  /*0d60*/  IMAD.HI.U32 R2, R8, R12, RZ ;  /* 0x0000000c08027227 */ /* 0x000fe200078e00ff */
[----:B------:R-:W-:-:S02]  /*0d70*/  ISETP.GT.U32.AND P0, PT, R11, R0, PT ;  /* 0x000000000b00720c */ /* 0x000fc40003f04070 */
[----:B------:R-:W-:Y:S01]  /*0d80*/  ISETP.NE.U32.AND P1, PT, R7, RZ, PT ;  /* 0x000000ff0700720c */ /* 0x000fe20003f25070 */
[----:B------:R-:W-:Y:S01]  /*0d90*/  IMAD.HI.U32 R3, R8, R13, RZ ;  /* 0x0000000d08037227 */ /* 0x000fe200078e00ff */
[C---:B------:R-:W-:Y:S02]  /*0da0*/  LOP3.LUT R26, R32.reuse, 0xc, RZ, 0xfc, !PT ;  /* 0x0000000c201a7812 */ /* 0x040fe400078efcff */
[C---:B------:R-:W-:Y:S01]  /*0db0*/  LOP3.LUT R27, R32.reuse, 0xa, RZ, 0xfc, !PT ;  /* 0x0000000a201b7812 */ /* 0x040fe200078efcff */
[----:B------:R-:W-:Y:S01]  /*0dc0*/  IMAD R9, R43, R10, R9 ;  /* 0x0000000a2b097224 */ /* 0x000fe200078e0209 */
[----:B------:R-:W-:Y:S01]  /*0dd0*/  LOP3.LUT R24, R32, 0xe, RZ, 0xfc, !PT ;  /* 0x0000000e20187812 */ /* 0x000fe200078efcff */
[----:B------:R-:W-:Y:S01]  /*0de0*/  IMAD.HI.U32 R10, R8, R18, RZ ;  /* 0x00000012080a7227 */ /* 0x000fe200078e00ff */
[C---:B------:R-:W-:Y:S02]  /*0df0*/  LOP3.LUT R23, R32.reuse, 0x10, RZ, 0xfc, !PT ;  /* 0x0000001020177812 */ /* 0x040fe400078efcff */
[----:B------:R-:W-:Y:S01]  /*0e00*/  LOP3.LUT R22, R32, 0x12, RZ, 0xfc, !PT ;  /* 0x0000001220167812 */ /* 0x000fe200078efcff */
[----:B------:R-:W-:Y:S01]  /*0e10*/  @!P0 IMAD.IADD R0, R0, 0x1, -R11 ;  /* 0x0000000100008824 */ /* 0x000fe200078e0a0b */
[----:B------:R-:W-:Y:S01]  /*0e20*/  ISETP.NE.AND P0, PT, R44, RZ, PT ;  /* 0x000000ff2c00720c */ /* 0x000fe20003f05270 */
[----:B------:R-:W-:Y:S01]  /*0e30*/  IMAD.HI.U32 R11, R8, R42, RZ ;  /* 0x0000002a080b7227 */ /* 0x000fe200078e00ff */
[----:B------:R-:W-:-:S02]  /*0e40*/  IABS R19, R23 ;  /* 0x0000001700137213 */ /* 0x000fc40000000000 */
[----:B------:R-:W-:Y:S01]  /*0e50*/  IABS R36, R22 ;  /* 0x0000001600247213 */ /* 0x000fe20000000000 */
[----:B------:R-:W-:Y:S01]  /*0e60*/  IMAD.MOV R11, RZ, RZ, -R11 ;  /* 0x000000ffff0b7224 */ /* 0x000fe200078e0a0b */
[C---:B------:R-:W-:Y:S01]  /*0e70*/  LOP3.LUT R21, R32.reuse, 0x14, RZ, 0xfc, !PT ;  /* 0x0000001420157812 */ /* 0x040fe200078efcff */
[----:B------:R-:W-:Y:S01]  /*0e80*/  IMAD.MOV R2, RZ, RZ, -R2 ;  /* 0x000000ffff027224 */ /* 0x000fe200078e0a02 */
[----:B------:R-:W-:Y:S01]  /*0e90*/  LOP3.LUT R20, R32, 0x16, RZ, 0xfc, !PT ;  /* 0x0000001620147812 */ /* 0x000fe200078efcff */
[C---:B------:R-:W-:Y:S01]  /*0ea0*/  IMAD R42, R43.reuse, R11, R42 ;  /* 0x0000000b2b2a7224 */ /* 0x040fe200078e022a */
[----:B------:R-:W-:Y:S01]  /*0eb0*/  IABS R37, R21 ;  /* 0x0000001500257213 */ /* 0x000fe20000000000 */
[----:B------:R-:W-:Y:S01]  /*0ec0*/  IMAD.MOV R14, RZ, RZ, -R3 ;  /* 0x000000ffff0e7224 */ /* 0x000fe200078e0a03 */
[----:B------:R-:W-:Y:S01]  /*0ed0*/  IABS R38, R20 ;  /* 0x0000001400267213 */ /* 0x000fe20000000000 */
[----:B------:R-:W-:Y:S01]  /*0ee0*/  IMAD.MOV R3, RZ, RZ, -R10 ;  /* 0x000000ffff037224 */ /* 0x000fe200078e0a0a */
[C---:B------:R-:W-:Y:S01]  /*0ef0*/  ISETP.GT.U32.AND P6, PT, R43.reuse, R42, PT ;  /* 0x0000002a2b00720c */ /* 0x040fe20003fc4070 */
[----:B------:R-:W-:-:S02]  /*0f00*/  IMAD R10, R43, R2, R12 ;  /* 0x000000022b0a7224 */ /* 0x000fc400078e020c */
[C---:B------:R-:W-:Y:S02]  /*0f10*/  IMAD R12, R43.reuse, R14, R13 ;  /* 0x0000000e2b0c7224 */ /* 0x040fe400078e020d */
[----:B------:R-:W-:Y:S01]  /*0f20*/  IMAD.HI.U32 R7, R8, R15, RZ ;  /* 0x0000000f08077227 */ /* 0x000fe200078e00ff */
[C---:B------:R-:W-:Y:S02]  /*0f30*/  ISETP.GT.U32.AND P5, PT, R43.reuse, R10, PT ;  /* 0x0000000a2b00720c */ /* 0x040fe40003fa4070 */
[----:B------:R-:W-:Y:S01]  /*0f40*/  ISETP.GT.U32.AND P4, PT, R43, R12, PT ;  /* 0x0000000c2b00720c */ /* 0x000fe20003f84070 */
[----:B------:R-:W-:Y:S02]  /*0f50*/  IMAD.MOV.U32 R64, RZ, RZ, R0 ;  /* 0x000000ffff407224 */ /* 0x000fe400078e0000 */
[----:B------:R-:W-:Y:S02]  /*0f60*/  IMAD.MOV R16, RZ, RZ, -R7 ;  /* 0x000000ffff107224 */ /* 0x000fe400078e0a07 */
[----:B------:R-:W-:-:S02]  /*0f70*/  @!P6 IMAD.IADD R42, R42, 0x1, -R43 ;  /* 0x000000012a2ae824 */ /* 0x000fc400078e0a2b */
[----:B------:R-:W-:Y:S01]  /*0f80*/  @!P3 IMAD.MOV R64, RZ, RZ, -R64 ;  /* 0x000000ffff40b224 */ /* 0x000fe200078e0a40 */
[C---:B------:R-:W-:Y:S01]  /*0f90*/  ISETP.GT.U32.AND P3, PT, R43.reuse, R9, PT ;  /* 0x000000092b00720c */ /* 0x040fe20003f64070 */
[C---:B------:R-:W-:Y:S01]  /*0fa0*/  IMAD R13, R43.reuse, R16, R15 ;  /* 0x000000102b0d7224 */ /* 0x040fe200078e020f */
[----:B------:R-:W-:Y:S01]  /*0fb0*/  @!P0 LOP3.LUT R64, RZ, R44, RZ, 0x33, !PT ;  /* 0x0000002cff408212 */ /* 0x000fe200078e33ff */
[C---:B------:R-:W-:Y:S01]  /*0fc0*/  IMAD R14, R43.reuse, R3, R18 ;  /* 0x000000032b0e7224 */ /* 0x040fe200078e0212 */
[----:B------:R-:W-:Y:S01]  /*0fd0*/  ISETP.GT.U32.AND P0, PT, R43, R42, PT ;  /* 0x0000002a2b00720c */ /* 0x000fe20003f04070 */
[--C-:B------:R-:W-:Y:S01]  /*0fe0*/  @!P5 IMAD.IADD R10, R10, 0x1, -R43.reuse ;  /* 0x000000010a0ad824 */ /* 0x100fe200078e0a2b */
[----:B------:R-:W-:Y:S01]  /*0ff0*/  IABS R16, R26 ;  /* 0x0000001a00107213 */ /* 0x000fe20000000000 */
[----:B------:R-:W-:Y:S01]  /*1000*/  @!P4 IMAD.IADD R12, R12, 0x1, -R43 ;  /* 0x000000010c0cc824 */ /* 0x000fe200078e0a2b */
[----:B------:R-:W-:Y:S01]  /*1010*/  IABS R15, R27 ;  /* 0x0000001b000f7213 */ /* 0x000fe20000000000 */
[----:B------:R-:W-:Y:S01]  /*1020*/  IMAD.HI.U32 R0, R8, R19, RZ ;  /* 0x0000001308007227 */ /* 0x000fe200078e00ff */
[----:B------:R-:W-:-:S02]  /*1030*/  IABS R18, R24 ;  /* 0x0000001800127213 */ /* 0x000fc40000000000 */
[C---:B------:R-:W-:Y:S01]  /*1040*/  ISETP.GT.U32.AND P5, PT, R43.reuse, R13, PT ;  /* 0x0000000d2b00720c */ /* 0x040fe20003fa4070 */
[C---:B------:R-:W-:Y:S01]  /*1050*/  IMAD.HI.U32 R3, R8.reuse, R16, RZ ;  /* 0x0000001008037227 */ /* 0x040fe200078e00ff */
[C---:B------:R-:W-:Y:S02]  /*1060*/  ISETP.GT.U32.AND P4, PT, R43.reuse, R12, PT ;  /* 0x0000000c2b00720c */ /* 0x040fe40003f84070 */
[----:B------:R-:W-:Y:S01]  /*1070*/  ISETP.GT.U32.AND P6, PT, R43, R10, PT ;  /* 0x0000000a2b00720c */ /* 0x000fe20003fc4070 */
[----:B------:R-:W-:-:S04]  /*1080*/  IMAD.HI.U32 R2, R8, R15, RZ ;  /* 0x0000000f08027227 */ /* 0x000fc800078e00ff */
[----:B------:R-:W-:-:S04]  /*1090*/  IMAD.HI.U32 R7, R8, R18, RZ ;  /* 0x0000001208077227 */ /* 0x000fc800078e00ff */
[----:B------:R-:W-:Y:S02]  /*10a0*/  IMAD.MOV R3, RZ, RZ, -R3 ;  /* 0x000000ffff037224 */ /* 0x000fe400078e0a03 */
[--C-:B------:R-:W-:Y:S02]  /*10b0*/  @!P3 IMAD.IADD R9, R9, 0x1, -R43.reuse ;  /* 0x000000010909b824 */ /* 0x100fe400078e0a2b */
[----:B------:R-:W-:Y:S01]  /*10c0*/  @!P0 IMAD.IADD R42, R42, 0x1, -R43 ;  /* 0x000000012a2a8824 */ /* 0x000fe200078e0a2b */
[C---:B------:R-:W-:Y:S01]  /*10d0*/  ISETP.GT.U32.AND P0, PT, R43.reuse, R14, PT ;  /* 0x0000000e2b00720c */ /* 0x040fe20003f04070 */
[----:B------:R-:W-:Y:S01]  /*10e0*/  IMAD.MOV R2, RZ, RZ, -R2 ;  /* 0x000000ffff027224 */ /* 0x000fe200078e0a02 */
[C---:B------:R-:W-:Y:S01]  /*10f0*/  ISETP.GT.U32.AND P3, PT, R43.reuse, R9, PT ;  /* 0x000000092b00720c */ /* 0x040fe20003f64070 */
[----:B------:R-:W-:Y:S02]  /*1100*/  IMAD.MOV R7, RZ, RZ, -R7 ;  /* 0x000000ffff077224 */ /* 0x000fe400078e0a07 */
[C---:B------:R-:W-:Y:S01]  /*1110*/  IMAD R16, R43.reuse, R3, R16 ;  /* 0x000000032b107224 */ /* 0x040fe200078e0210 */
[----:B------:R-:W-:Y:S01]  /*1120*/  LOP3.LUT R3, R32, 0x18, RZ, 0xfc, !PT ;  /* 0x0000001820037812 */ /* 0x000fe200078efcff */
[----:B------:R-:W-:-:S02]  /*1130*/  IMAD R15, R43, R2, R15 ;  /* 0x000000022b0f7224 */ /* 0x000fc400078e020f */
[----:B------:R-:W-:Y:S01]  /*1140*/  IMAD R18, R43, R7, R18 ;  /* 0x000000072b127224 */ /* 0x000fe200078e0212 */
[----:B------:R-:W-:Y:S01]  /*1150*/  LOP3.LUT R7, R5, 0x20, RZ, 0xfc, !PT ;  /* 0x0000002005077812 */ /* 0x000fe200078efcff */
[----:B------:R-:W-:Y:S01]  /*1160*/  IMAD.MOV R2, RZ, RZ, -R0 ;  /* 0x000000ffff027224 */ /* 0x000fe200078e0a00 */
[----:B------:R-:W-:Y:S01]  /*1170*/  IABS R40, R3 ;  /* 0x0000000300287213 */ /* 0x000fe20000000000 */
[----:B------:R-:W-:Y:S01]  /*1180*/  @!P5 IMAD.IADD R13, R13, 0x1, -R43 ;  /* 0x000000010d0dd824 */ /* 0x000fe200078e0a2b */
[C---:B------:R-:W-:Y:S01]  /*1190*/  ISETP.GT.U32.AND P5, PT, R43.reuse, R16, PT ;  /* 0x000000102b00720c */ /* 0x040fe20003fa4070 */
[C---:B------:R-:W-:Y:S02]  /*11a0*/  IMAD R19, R43.reuse, R2, R19 ;  /* 0x000000022b137224 */ /* 0x040fe400078e0213 */
[--C-:B------:R-:W-:Y:S01]  /*11b0*/  @!P4 IMAD.IADD R12, R12, 0x1, -R43.reuse ;  /* 0x000000010c0cc824 */ /* 0x100fe200078e0a2b */
[C---:B------:R-:W-:Y:S01]  /*11c0*/  ISETP.GT.U32.AND P4, PT, R43.reuse, R18, PT ;  /* 0x000000122b00720c */ /* 0x040fe20003f84070 */
[--C-:B------:R-:W-:Y:S01]  /*11d0*/  @!P0 IMAD.IADD R14, R14, 0x1, -R43.reuse ;  /* 0x000000010e0e8824 */ /* 0x100fe200078e0a2b */
[----:B------:R-:W-:Y:S01]  /*11e0*/  ISETP.GT.U32.AND P0, PT, R43, R19, PT ;  /* 0x000000132b00720c */ /* 0x000fe20003f04070 */
[--C-:B------:R-:W-:Y:S01]  /*11f0*/  @!P3 IMAD.IADD R9, R9, 0x1, -R43.reuse ;  /* 0x000000010909b824 */ /* 0x100fe200078e0a2b */
[C---:B------:R-:W-:Y:S01]  /*1200*/  ISETP.GT.U32.AND P3, PT, R43.reuse, R15, PT ;  /* 0x0000000f2b00720c */ /* 0x040fe20003f64070 */
[----:B------:R-:W-:Y:S01]  /*1210*/  @!P6 IMAD.IADD R10, R10, 0x1, -R43 ;  /* 0x000000010a0ae824 */ /* 0x000fe200078e0a2b */
[----:B------:R-:W-:Y:S01]  /*1220*/  ISETP.GT.U32.AND P6, PT, R43, R13, PT ;  /* 0x0000000d2b00720c */ /* 0x000fe20003fc4070 */
[----:B------:R-:W-:-:S04]  /*1230*/  IMAD.HI.U32 R0, R8, R36, RZ ;  /* 0x0000002408007227 */ /* 0x000fc800078e00ff */
[--C-:B------:R-:W-:Y:S02]  /*1240*/  @!P5 IMAD.IADD R16, R16, 0x1, -R43.reuse ;  /* 0x000000011010d824 */ /* 0x100fe400078e0a2b */
[--C-:B------:R-:W-:Y:S02]  /*1250*/  @!P4 IMAD.IADD R18, R18, 0x1, -R43.reuse ;  /* 0x000000011212c824 */ /* 0x100fe400078e0a2b */
[--C-:B------:R-:W-:Y:S01]  /*1260*/  @!P0 IMAD.IADD R19, R19, 0x1, -R43.reuse ;  /* 0x0000000113138824 */ /* 0x100fe200078e0a2b */
[----:B------:R-:W-:Y:S01]  /*1270*/  ISETP.GT.U32.AND P5, PT, R43, R16, PT ;  /* 0x000000102b00720c */ /* 0x000fe20003fa4070 */
[--C-:B------:R-:W-:Y:S01]  /*1280*/  @!P3 IMAD.IADD R15, R15, 0x1, -R43.reuse ;  /* 0x000000010f0fb824 */ /* 0x100fe200078e0a2b */
[C---:B------:R-:W-:Y:S01]  /*1290*/  ISETP.GT.U32.AND P0, PT, R43.reuse, R18, PT ;  /* 0x000000122b00720c */ /* 0x040fe20003f04070 */
[----:B------:R-:W-:Y:S01]  /*12a0*/  IMAD.MOV R2, RZ, RZ, -R0 ;  /* 0x000000ffff027224 */ /* 0x000fe200078e0a00 */
[----:B------:R-:W-:Y:S01]  /*12b0*/  ISETP.GT.U32.AND P3, PT, R43, R14, PT ;  /* 0x0000000e2b00720c */ /* 0x000fe20003f64070 */
[----:B------:R-:W-:Y:S01]  /*12c0*/  @!P6 IMAD.IADD R13, R13, 0x1, -R43 ;  /* 0x000000010d0de824 */ /* 0x000fe200078e0a2b */
[C---:B------:R-:W-:Y:S01]  /*12d0*/  ISETP.GT.U32.AND P6, PT, R43.reuse, R15, PT ;  /* 0x0000000f2b00720c */ /* 0x040fe20003fc4070 */
[----:B------:R-:W-:-:S02]  /*12e0*/  IMAD R36, R43, R2, R36 ;  /* 0x000000022b247224 */ /* 0x000fc400078e0224 */
[----:B------:R-:W-:-:S03]  /*12f0*/  IMAD.HI.U32 R0, R8, R37, RZ ;  /* 0x0000002508007227 */ /* 0x000fc600078e00ff */
[C---:B------:R-:W-:Y:S01]  /*1300*/  ISETP.GT.U32.AND P4, PT, R43.reuse, R36, PT ;  /* 0x000000242b00720c */ /* 0x040fe20003f84070 */
[--C-:B------:R-:W-:Y:S01]  /*1310*/  @!P5 IMAD.IADD R16, R16, 0x1, -R43.reuse ;  /* 0x000000011010d824 */ /* 0x100fe200078e0a2b */
[----:B------:R-:W-:Y:S01]  /*1320*/  ISETP.GE.AND P5, PT, R32, RZ, PT ;  /* 0x000000ff2000720c */ /* 0x000fe20003fa6270 */
[--C-:B------:R-:W-:Y:S01]  /*1330*/  @!P0 IMAD.IADD R18, R18, 0x1, -R43.reuse ;  /* 0x0000000112128824 */ /* 0x100fe200078e0a2b */
[----:B------:R-:W-:Y:S01]  /*1340*/  ISETP.GE.AND P0, PT, R30, RZ, PT ;  /* 0x000000ff1e00720c */ /* 0x000fe20003f06270 */
[----:B------:R-:W-:Y:S01]  /*1350*/  @!P3 IMAD.IADD R14, R14, 0x1, -R43 ;  /* 0x000000010e0eb824 */ /* 0x000fe200078e0a2b */
[----:B------:R-:W-:Y:S01]  /*1360*/  ISETP.GT.U32.AND P3, PT, R43, R19, PT ;  /* 0x000000132b00720c */ /* 0x000fe20003f64070 */
[----:B------:R-:W-:Y:S02]  /*1370*/  IMAD.MOV R2, RZ, RZ, -R0 ;  /* 0x000000ffff027224 */ /* 0x000fe400078e0a00 */
[----:B------:R-:W-:-:S04]  /*1380*/  IMAD.HI.U32 R0, R8, R38, RZ ;  /* 0x0000002608007227 */ /* 0x000fc800078e00ff */
[----:B------:R-:W-:Y:S01]  /*1390*/  @!P6 IMAD.IADD R15, R15, 0x1, -R43 ;  /* 0x000000010f0fe824 */ /* 0x000fe200078e0a2b */
[----:B------:R-:W-:Y:S01]  /*13a0*/  ISETP.GE.AND P6, PT, R7, UR32, PT ;  /* 0x0000002007007c0c */ /* 0x000fe2000bfc6270 */
[----:B------:R-:W-:Y:S01]  /*13b0*/  @!P5 IMAD.MOV R9, RZ, RZ, -R9 ;  /* 0x000000ffff09d224 */ /* 0x000fe200078e0a09 */
[----:B------:R-:W-:Y:S01]  /*13c0*/  ISETP.GE.AND P5, PT, R28, RZ, PT ;  /* 0x000000ff1c00720c */ /* 0x000fe20003fa6270 */
[----:B------:R-:W-:Y:S01]  /*13d0*/  @!P0 IMAD.MOV R12, RZ, RZ, -R12 ;  /* 0x000000ffff0c8224 */ /* 0x000fe200078e0a0c */
[----:B------:R-:W-:Y:S01]  /*13e0*/  ISETP.GE.AND P0, PT, R26, RZ, PT ;  /* 0x000000ff1a00720c */ /* 0x000fe20003f06270 */
[----:B------:R-:W-:Y:S01]  /*13f0*/  @!P3 IMAD.IADD R19, R19, 0x1, -R43 ;  /* 0x000000011313b824 */ /* 0x000fe200078e0a2b */
[----:B------:R-:W-:Y:S01]  /*1400*/  ISETP.GE.AND P3, PT, R29, RZ, PT ;  /* 0x000000ff1d00720c */ /* 0x000fe20003f66270 */
[----:B------:R-:W-:Y:S01]  /*1410*/  IMAD R37, R43, R2, R37 ;  /* 0x000000022b257224 */ /* 0x000fe200078e0225 */
[----:B------:R-:W-:Y:S01]  /*1420*/  SEL R47, R61, RZ, !P6 ;  /* 0x000000ff3d2f7207 */ /* 0x000fe20007000000 */
[----:B------:R-:W-:Y:S01]  /*1430*/  IMAD.MOV R0, RZ, RZ, -R0 ;  /* 0x000000ffff007224 */ /* 0x000fe200078e0a00 */
[----:B------:R-:W-:Y:S01]  /*1440*/  LOP3.LUT R2, R32, 0x1a, RZ, 0xfc, !PT ;  /* 0x0000001a20027812 */ /* 0x000fe200078efcff */
[----:B------:R-:W-:Y:S01]  /*1450*/  @!P4 IMAD.IADD R36, R36, 0x1, -R43 ;  /* 0x000000012424c824 */ /* 0x000fe200078e0a2b */
[C---:B------:R-:W-:Y:S01]  /*1460*/  ISETP.GT.U32.AND P6, PT, R43.reuse, R37, PT ;  /* 0x000000252b00720c */ /* 0x040fe20003fc4070 */
[C---:B------:R-:W-:Y:S01]  /*1470*/  IMAD R38, R43.reuse, R0, R38 ;  /* 0x000000002b267224 */ /* 0x040fe200078e0226 */
[----:B------:R-:W-:Y:S01]  /*1480*/  LOP3.LUT R0, R32, 0x1c, RZ, 0xfc, !PT ;  /* 0x0000001c20007812 */ /* 0x000fe200078efcff */
[----:B------:R-:W-:Y:S01]  /*1490*/  @!P5 IMAD.MOV R14, RZ, RZ, -R14 ;  /* 0x000000ffff0ed224 */ /* 0x000fe200078e0a0e */
[----:B------:R-:W-:Y:S01]  /*14a0*/  ISETP.GT.U32.AND P5, PT, R43, R36, PT ;  /* 0x000000242b00720c */ /* 0x000fe20003fa4070 */
[----:B------:R-:W-:Y:S01]  /*14b0*/  IMAD.MOV.U32 R11, RZ, RZ, R10 ;  /* 0x000000ffff0b7224 */ /* 0x000fe200078e000a */
[----:B------:R-:W-:Y:S01]  /*14c0*/  IABS R41, R2 ;  /* 0x0000000200297213 */ /* 0x000fe20000000000 */
[----:B------:R-:W-:Y:S01]  /*14d0*/  IMAD.HI.U32 R10, R8, R40, RZ ;  /* 0x00000028080a7227 */ /* 0x000fe200078e00ff */
[----:B------:R-:W-:-:S02]  /*14e0*/  IABS R46, R0 ;  /* 0x00000000002e7213 */ /* 0x000fc40000000000 */
[----:B------:R-:W-:Y:S01]  /*14f0*/  ISETP.GE.AND P4, PT, R31, RZ, PT ;  /* 0x000000ff1f00720c */ /* 0x000fe20003f86270 */
[----:B------:R-:W-:Y:S01]  /*1500*/  @!P0 IMAD.MOV R16, RZ, RZ, -R16 ;  /* 0x000000ffff108224 */ /* 0x000fe200078e0a10 */
[C---:B------:R-:W-:Y:S01]  /*1510*/  ISETP.GT.U32.AND P0, PT, R43.reuse, R38, PT ;  /* 0x000000262b00720c */ /* 0x040fe20003f04070 */
[----:B------:R-:W-:Y:S02]  /*1520*/  IMAD.MOV R10, RZ, RZ, -R10 ;  /* 0x000000ffff0a7224 */ /* 0x000fe400078e0a0a */
[----:B------:R-:W-:Y:S01]  /*1530*/  @!P3 IMAD.MOV R13, RZ, RZ, -R13 ;  /* 0x000000ffff0db224 */ /* 0x000fe200078e0a0d */
[----:B------:R-:W-:Y:S01]  /*1540*/  ISETP.GE.AND P3, PT, R24, RZ, PT ;  /* 0x000000ff1800720c */ /* 0x000fe20003f66270 */
[----:B------:R-:W-:Y:S02]  /*1550*/  IMAD R10, R43, R10, R40 ;  /* 0x0000000a2b0a7224 */ /* 0x000fe400078e0228 */
[--C-:B------:R-:W-:Y:S02]  /*1560*/  @!P5 IMAD.IADD R36, R36, 0x1, -R43.reuse ;  /* 0x000000012424d824 */ /* 0x100fe400078e0a2b */
[----:B------:R-:W-:Y:S01]  /*1570*/  @!P6 IMAD.IADD R37, R37, 0x1, -R43 ;  /* 0x000000012525e824 */ /* 0x000fe200078e0a2b */
[----:B------:R-:W-:Y:S01]  /*1580*/  ISETP.GT.U32.AND P5, PT, R43, R10, PT ;  /* 0x0000000a2b00720c */ /* 0x000fe20003fa4070 */
[----:B------:R-:W-:Y:S01]  /*1590*/  IMAD.HI.U32 R39, R8, R41, RZ ;  /* 0x0000002908277227 */ /* 0x000fe200078e00ff */
[----:B------:R-:W-:-:S03]  /*15a0*/  ISETP.GE.AND P6, PT, R22, RZ, PT ;  /* 0x000000ff1600720c */ /* 0x000fc60003fc6270 */
[----:B------:R-:W-:Y:S01]  /*15b0*/  @!P0 IMAD.IADD R38, R38, 0x1, -R43 ;  /* 0x0000000126268824 */ /* 0x000fe200078e0a2b */
[----:B------:R-:W-:Y:S01]  /*15c0*/  ISETP.GT.U32.AND P0, PT, R43, R37, PT ;  /* 0x000000252b00720c */ /* 0x000fe20003f04070 */
[----:B------:R-:W-:-:S04]  /*15d0*/  IMAD.HI.U32 R8, R8, R46, RZ ;  /* 0x0000002e08087227 */ /* 0x000fc800078e00ff */
[----:B------:R-:W-:Y:S02]  /*15e0*/  IMAD.MOV R44, RZ, RZ, -R39 ;  /* 0x000000ffff2c7224 */ /* 0x000fe400078e0a27 */
[----:B------:R-:W-:Y:S01]  /*15f0*/  @!P3 IMAD.MOV R18, RZ, RZ, -R18 ;  /* 0x000000ffff12b224 */ /* 0x000fe200078e0a12 */
[----:B------:R-:W-:Y:S01]  /*1600*/  ISETP.GE.AND P3, PT, R23, RZ, PT ;  /* 0x000000ff1700720c */ /* 0x000fe20003f66270 */
[----:B------:R-:W-:Y:S02]  /*1610*/  IMAD.MOV R8, RZ, RZ, -R8 ;  /* 0x000000ffff087224 */ /* 0x000fe400078e0a08 */
[C---:B------:R-:W-:Y:S02]  /*1620*/  IMAD R40, R43.reuse, R44, R41 ;  /* 0x0000002c2b287224 */ /* 0x040fe400078e0229 */
[----:B------:R-:W-:Y:S02]  /*1630*/  IMAD R41, R43, R8, R46 ;  /* 0x000000082b297224 */ /* 0x000fe400078e022e */
[----:B------:R-:W-:-:S02]  /*1640*/  @!P5 IMAD.IADD R10, R10, 0x1, -R43 ;  /* 0x000000010a0ad824 */ /* 0x000fc400078e0a2b */
[----:B------:R-:W-:Y:S01]  /*1650*/  @!P6 IMAD.MOV R36, RZ, RZ, -R36 ;  /* 0x000000ffff24e224 */ /* 0x000fe200078e0a24 */
[----:B------:R-:W-:Y:S01]  /*1660*/  ISETP.GT.U32.AND P6, PT, R43, R40, PT ;  /* 0x000000282b00720c */ /* 0x000fe20003fc4070 */
[----:B------:R-:W-:Y:S01]  /*1670*/  @!P0 IMAD.IADD R37, R37, 0x1, -R43 ;  /* 0x0000000125258824 */ /* 0x000fe200078e0a2b */
[C---:B------:R-:W-:Y:S01]  /*1680*/  ISETP.GT.U32.AND P5, PT, R43.reuse, R10, PT ;  /* 0x0000000a2b00720c */ /* 0x040fe20003fa4070 */
[----:B------:R-:W-:Y:S01]  /*1690*/  @!P4 IMAD.MOV R11, RZ, RZ, -R11 ;  /* 0x000000ffff0bc224 */ /* 0x000fe200078e0a0b */
[----:B------:R-:W-:Y:S01]  /*16a0*/  ISETP.GT.U32.AND P0, PT, R43, R41, PT ;  /* 0x000000292b00720c */ /* 0x000fe20003f04070 */
[----:B------:R-:W-:Y:S01]  /*16b0*/  @!P3 IMAD.MOV R19, RZ, RZ, -R19 ;  /* 0x000000ffff13b224 */ /* 0x000fe200078e0a13 */
[----:B------:R-:W-:Y:S01]  /*16c0*/  ISETP.GE.AND P4, PT, R27, RZ, PT ;  /* 0x000000ff1b00720c */ /* 0x000fe20003f86270 */
[----:B------:R-:W-:Y:S01]  /*16d0*/  IMAD.U32 R8, RZ, RZ, UR16 ;  /* 0x00000010ff087e24 */ /* 0x000fe2000f8e00ff */
[----:B------:R-:W-:Y:S01]  /*16e0*/  ISETP.GT.U32.AND P3, PT, R43, R38, PT ;  /* 0x000000262b00720c */ /* 0x000fe20003f64070 */
[----:B------:R-:W-:-:S02]  /*16f0*/  IMAD.U32 R44, RZ, RZ, UR16 ;  /* 0x00000010ff2c7e24 */ /* 0x000fc4000f8e00ff */
[----:B------:R-:W-:Y:S01]  /*1700*/  IMAD R83, R8, 0x2, R85 ;  /* 0x0000000208537824 */ /* 0x000fe200078e0255 */
[----:B------:R-:W-:Y:S01]  /*1710*/  LOP3.LUT R8, R5, 0x22, RZ, 0xfc, !PT ;  /* 0x0000002205087812 */ /* 0x000fe200078efcff */
[----:B------:R-:W-:Y:S02]  /*1720*/  @!P6 IMAD.IADD R40, R40, 0x1, -R43 ;  /* 0x000000012828e824 */ /* 0x000fe400078e0a2b */
[----:B------:R-:W-:Y:S01]  /*1730*/  IMAD.U32 R46, RZ, RZ, UR16 ;  /* 0x00000010ff2e7e24 */ /* 0x000fe2000f8e00ff */
[----:B------:R-:W-:Y:S01]  /*1740*/  ISETP.GE.AND P6, PT, R8, UR32, PT ;  /* 0x0000002008007c0c */ /* 0x000fe2000bfc6270 */
[----:B------:R-:W-:Y:S02]  /*1750*/  IMAD R81, R44, 0x2, R83 ;  /* 0x000000022c517824 */ /* 0x000fe400078e0253 */
[--C-:B------:R-:W-:Y:S01]  /*1760*/  @!P5 IMAD.IADD R10, R10, 0x1, -R43.reuse ;  /* 0x000000010a0ad824 */ /* 0x100fe200078e0a2b */
[----:B------:R-:W-:Y:S01]  /*1770*/  ISETP.GE.AND P5, PT, R20, RZ, PT ;  /* 0x000000ff1400720c */ /* 0x000fe20003fa6270 */
[----:B------:R-:W-:Y:S01]  /*1780*/  @!P0 IMAD.IADD R41, R41, 0x1, -R43 ;  /* 0x0000000129298824 */ /* 0x000fe200078e0a2b */
[----:B------:R-:W-:Y:S01]  /*1790*/  ISETP.GT.U32.AND P0, PT, R43, R40, PT ;  /* 0x000000282b00720c */ /* 0x000fe20003f04070 */
[----:B------:R-:W-:Y:S01]  /*17a0*/  @!P4 IMAD.MOV R15, RZ, RZ, -R15 ;  /* 0x000000ffff0fc224 */ /* 0x000fe200078e0a0f */
[----:B------:R-:W-:Y:S01]  /*17b0*/  ISETP.NE.U32.AND P4, PT, R47, RZ, PT ;  /* 0x000000ff2f00720c */ /* 0x000fe20003f85070 */
[----:B------:R-:W-:Y:S01]  /*17c0*/  @!P3 IMAD.IADD R38, R38, 0x1, -R43 ;  /* 0x000000012626b824 */ /* 0x000fe200078e0a2b */
[----:B------:R-:W2:Y:S01]  /*17d0*/  LDS R47, [UR29] ;  /* 0x0000001dff2f7984 */ /* 0x000ea20008000800 */
[----:B------:R-:W-:Y:S01]  /*17e0*/  BAR.SYNC.DEFER_BLOCKING 0x0 ;  /* 0x0000000000007b1d */ /* 0x000fe20000010000 */
[----:B------:R-:W-:Y:S01]  /*17f0*/  ISETP.GE.AND P3, PT, R21, RZ, PT ;  /* 0x000000ff1500720c */ /* 0x000fe20003f66270 */
[----:B------:R-:W-:Y:S01]  /*1800*/  IMAD R79, R46, 0x2, R81 ;  /* 0x000000022e4f7824 */ /* 0x000fe200078e0251 */
[----:B------:R-:W-:-:S03]  /*1810*/  SEL R39, R61, RZ, !P6 ;  /* 0x000000ff3d277207 */ /* 0x000fc60007000000 */
[----:B------:R-:W-:Y:S01]  /*1820*/  @!P5 IMAD.MOV R38, RZ, RZ, -R38 ;  /* 0x000000ffff26d224 */ /* 0x000fe200078e0a26 */
[----:B------:R-:W-:Y:S01]  /*1830*/  ISETP.GE.AND P5, PT, R3, RZ, PT ;  /* 0x000000ff0300720c */ /* 0x000fe20003fa6270 */
[----:B------:R-:W-:Y:S01]  /*1840*/  IMAD R77, R48, 0x2, R79 ;  /* 0x00000002304d7824 */ /* 0x000fe200078e024f */
[----:B------:R-:W-:Y:S01]  /*1850*/  ISETP.NE.U32.AND P6, PT, R39, RZ, PT ;  /* 0x000000ff2700720c */ /* 0x000fe20003fc5070 */
[----:B------:R-:W-:Y:S01]  /*1860*/  @!P0 IMAD.IADD R40, R40, 0x1, -R43 ;  /* 0x0000000128288824 */ /* 0x000fe200078e0a2b */
[----:B------:R-:W-:Y:S01]  /*1870*/  ISETP.GE.AND P0, PT, R2, RZ, PT ;  /* 0x000000ff0200720c */ /* 0x000fe20003f06270 */
[----:B------:R-:W-:Y:S02]  /*1880*/  IMAD R75, R44, 0x2, R77 ;  /* 0x000000022c4b7824 */ /* 0x000fe400078e024d */
[----:B------:R-:W-:Y:S02]  /*1890*/  IMAD.MOV.U32 R39, RZ, RZ, R10 ;  /* 0x000000ffff277224 */ /* 0x000fe400078e000a */
[----:B------:R-:W-:-:S02]  /*18a0*/  IMAD R73, R50, 0x2, R75 ;  /* 0x0000000232497824 */ /* 0x000fc400078e024b */
[----:B------:R-:W-:Y:S01]  /*18b0*/  @!P3 IMAD.MOV R37, RZ, RZ, -R37 ;  /* 0x000000ffff25b224 */ /* 0x000fe200078e0a25 */
[----:B------:R-:W-:Y:S01]  /*18c0*/  ISETP.GT.U32.AND P3, PT, R43, R41, PT ;  /* 0x000000292b00720c */ /* 0x000fe20003f64070 */
[----:B------:R-:W-:Y:S02]  /*18d0*/  IMAD R71, R46, 0x4, R73 ;  /* 0x000000042e477824 */ /* 0x000fe400078e0249 */
[----:B------:R-:W-:Y:S02]  /*18e0*/  IMAD.U32 R10, RZ, RZ, UR16 ;  /* 0x00000010ff0a7e24 */ /* 0x000fe4000f8e00ff */
[----:B------:R-:W-:Y:S02]  /*18f0*/  IMAD R69, R44, 0x2, R71 ;  /* 0x000000022c457824 */ /* 0x000fe400078e0247 */
[----:B------:R-:W-:Y:S01]  /*1900*/  @!P5 IMAD.MOV R39, RZ, RZ, -R39 ;  /* 0x000000ffff27d224 */ /* 0x000fe200078e0a27 */
[----:B------:R-:W-:Y:S01]  /*1910*/  ISETP.GE.AND P5, PT, R25, RZ, PT ;  /* 0x000000ff1900720c */ /* 0x000fe20003fa6270 */
[----:B------:R-:W-:Y:S01]  /*1920*/  IMAD R67, R10, 0x2, R69 ;  /* 0x000000020a437824 */ /* 0x000fe200078e0245 */
[----:B------:R-:W-:Y:S01]  /*1930*/  LOP3.LUT R10, RZ, R45, RZ, 0x33, !PT ;  /* 0x0000002dff0a7212 */ /* 0x000fe200078e33ff */
[----:B------:R-:W-:Y:S01]  /*1940*/  @!P0 IMAD.MOV R40, RZ, RZ, -R40 ;  /* 0x000000ffff288224 */ /* 0x000fe200078e0a28 */
[----:B------:R-:W-:Y:S01]  /*1950*/  ISETP.GE.AND P0, PT, R0, RZ, PT ;  /* 0x000000ff0000720c */ /* 0x000fe20003f06270 */
[----:B------:R-:W-:Y:S01]  /*1960*/  @!P3 IMAD.IADD R41, R41, 0x1, -R43 ;  /* 0x000000012929b824 */ /* 0x000fe200078e0a2b */
[----:B------:R-:W-:Y:S01]  /*1970*/  ISETP.NE.AND P3, PT, R45, RZ, PT ;  /* 0x000000ff2d00720c */ /* 0x000fe20003f65270 */
[----:B------:R-:W-:-:S02]  /*1980*/  IMAD R43, R44, 0x2, R67 ;  /* 0x000000022c2b7824 */ /* 0x000fc400078e0243 */
[----:B------:R-:W-:Y:S01]  /*1990*/  IMAD.U32 R45, RZ, RZ, UR16 ;  /* 0x00000010ff2d7e24 */ /* 0x000fe2000f8e00ff */
[----:B------:R-:W-:Y:S01]  /*19a0*/  SEL R66, R10, R9, !P3 ;  /* 0x000000090a427207 */ /* 0x000fe20005800000 */
[----:B------:R-:W-:Y:S01]  /*19b0*/  IMAD R44, R46, 0x2, R43 ;  /* 0x000000022e2c7824 */ /* 0x000fe200078e022b */
[----:B--2---:R-:W-:Y:S01]  /*19c0*/  R2UR UR27, R47 ;  /* 0x000000002f1b72ca */ /* 0x004fe200000e0000 */
[----:B------:R-:W-:Y:S01]  /*19d0*/  @!P5 IMAD.MOV R42, RZ, RZ, -R42 ;  /* 0x000000ffff2ad224 */ /* 0x000fe200078e0a2a */
[C---:B------:R-:W-:Y:S01]  /*19e0*/  SEL R68, R10.reuse, R11, !P3 ;  /* 0x0000000b0a447207 */ /* 0x040fe20005800000 */
[----:B------:R-:W-:Y:S01]  /*19f0*/  IMAD R45, R45, 0x2, R44 ;  /* 0x000000022d2d7824 */ /* 0x000fe200078e022c */
[C---:B------:R-:W-:Y:S01]  /*1a00*/  SEL R70, R10.reuse, R12, !P3 ;  /* 0x0000000c0a467207 */ /* 0x040fe20005800000 */
[----:B------:R-:W-:Y:S01]  /*1a10*/  @!P0 IMAD.MOV R41, RZ, RZ, -R41 ;  /* 0x000000ffff298224 */ /* 0x000fe200078e0a29 */
[C---:B------:R-:W-:Y:S01]  /*1a20*/  SEL R72, R10.reuse, R13, !P3 ;  /* 0x0000000d0a487207 */ /* 0x040fe20005800000 */
[----:B------:R-:W-:Y:S01]  /*1a30*/  IMAD.U32 R47, RZ, RZ, UR16 ;  /* 0x00000010ff2f7e24 */ /* 0x000fe2000f8e00ff */
[----:B------:R-:W-:Y:S01]  /*1a40*/  SEL R74, R10, R14, !P3 ;  /* 0x0000000e0a4a7207 */ /* 0x000fe20005800000 */
[----:B------:R-:W-:Y:S01]  /*1a50*/  IMAD R46, R46, 0x2, R45 ;  /* 0x000000022e2e7824 */ /* 0x000fe200078e022d */
[C---:B------:R-:W-:Y:S01]  /*1a60*/  SEL R76, R10.reuse, R15, !P3 ;  /* 0x0000000f0a4c7207 */ /* 0x040fe20005800000 */
[----:B------:R-:W-:Y:S01]  /*1a70*/  IMAD.U32 R11, RZ, RZ, UR16 ;  /* 0x00000010ff0b7e24 */ /* 0x000fe2000f8e00ff */
[C---:B------:R-:W-:Y:S01]  /*1a80*/  SEL R78, R10.reuse, R16, !P3 ;  /* 0x000000100a4e7207 */ /* 0x040fe20005800000 */
[----:B------:R-:W-:Y:S01]  /*1a90*/  IMAD R9, R47, 0x4, R46 ;  /* 0x000000042f097824 */ /* 0x000fe200078e022e */
[----:B------:R-:W-:Y:S01]  /*1aa0*/  SEL R80, R10, R18, !P3 ;  /* 0x000000120a507207 */ /* 0x000fe20005800000 */
[----:B---3--:R-:W-:Y:S01]  /*1ab0*/  IMAD R64, R64, UR4, RZ ;  /* 0x0000000440407c24 */ /* 0x008fe2000f8e02ff */
[C---:B------:R-:W-:Y:S01]  /*1ac0*/  SEL R82, R10.reuse, R19, !P3 ;  /* 0x000000130a527207 */ /* 0x040fe20005800000 */
[----:B------:R-:W-:Y:S01]  /*1ad0*/  IMAD.U32 R12, RZ, RZ, UR16 ;  /* 0x00000010ff0c7e24 */ /* 0x000fe2000f8e00ff */
        /* <DEDUP_REMOVED lines=12> */
[----:B------:R-:W-:Y:S01]  /*1ba0*/  SEL R192, R10, R42, !P3 ;  /* 0x0000002a0ac07207 */ /* 0x000fe20005800000 */
[----:B------:R-:W-:Y:S01]  /*1bb0*/  IMAD.U32 R10, RZ, RZ, UR16 ;  /* 0x00000010ff0a7e24 */ /* 0x000fe2000f8e00ff */
[C---:B------:R-:W-:Y:S01]  /*1bc0*/  LEA R171, P3, R65.reuse, UR22, 0x2 ;  /* 0x0000001641ab7c11 */ /* 0x040fe2000f8610ff */
[----:B------:R-:W-:Y:S01]  /*1bd0*/  IMAD.U32 R38, RZ, RZ, UR16 ;  /* 0x00000010ff267e24 */ /* 0x000fe2000f8e00ff */
[----:B------:R-:W-:Y:S01]  /*1be0*/  LEA R168, P0, R64, UR20, 0x2 ;  /* 0x0000001440a87c11 */ /* 0x000fe2000f8010ff */
[----:B------:R-:W-:Y:S01]  /*1bf0*/  IMAD R10, R10, 0x2, R9 ;  /* 0x000000020a0a7824 */ /* 0x000fe200078e0209 */
[----:B------:R-:W-:Y:S01]  /*1c00*/  LEA.HI.X.SX32 R19, R65, UR23, 0x2, P3 ;  /* 0x0000001741137c11 */ /* 0x000fe200098f16ff */
[----:B------:R-:W-:Y:S01]  /*1c10*/  IMAD.U32 R41, RZ, RZ, UR16 ;  /* 0x00000010ff297e24 */ /* 0x000fe2000f8e00ff */
[----:B------:R-:W-:Y:S01]  /*1c20*/  LEA.HI.X.SX32 R36, R64, UR21, 0x2, P0 ;  /* 0x0000001540247c11 */ /* 0x000fe200080f16ff */
[----:B------:R-:W-:Y:S01]  /*1c30*/  IMAD R11, R11, 0x2, R10 ;  /* 0x000000020b0b7824 */ /* 0x000fe200078e020a */
[-C--:B------:R-:W-:Y:S01]  /*1c40*/  LEA R132, P3, R44, R168.reuse, 0x2 ;  /* 0x000000a82c847211 */ /* 0x080fe200078610ff */
[----:B------:R-:W-:Y:S01]  /*1c50*/  IMAD.U32 R40, RZ, RZ, UR16 ;  /* 0x00000010ff287e24 */ /* 0x000fe2000f8e00ff */
[----:B------:R-:W-:Y:S01]  /*1c60*/  LEA R138, P0, R43, R168, 0x2 ;  /* 0x000000a82b8a7211 */ /* 0x000fe200078010ff */
[----:B------:R-:W-:Y:S01]  /*1c70*/  IMAD R12, R12, 0x2, R11 ;  /* 0x000000020c0c7824 */ /* 0x000fe200078e020b */
[----:B------:R-:W-:Y:S01]  /*1c80*/  LEA.HI.X.SX32 R133, R44, R36, 0x2, P3 ;  /* 0x000000242c857211 */ /* 0x000fe200018f16ff */
[----:B------:R-:W-:Y:S01]  /*1c90*/  USHF.L.U32 UR4, UR8, 0x15, URZ ;  /* 0x0000001508047899 */ /* 0x000fe200080006ff */
[----:B------:R-:W-:Y:S01]  /*1ca0*/  LEA R124, P3, R46, R168, 0x2 ;  /* 0x000000a82e7c7211 */ /* 0x000fe200078610ff */
[----:B------:R-:W-:Y:S01]  /*1cb0*/  IMAD R13, R13, 0x2, R12 ;  /* 0x000000020d0d7824 */ /* 0x000fe200078e020c */
[----:B------:R-:W-:Y:S01]  /*1cc0*/  LEA.HI.X.SX32 R139, R43, R36, 0x2, P0 ;  /* 0x000000242b8b7211 */ /* 0x000fe200000f16ff */
[----:B------:R-:W-:Y:S01]  /*1cd0*/  ULOP3.LUT UR4, UR4, 0x600000, URZ, 0xc0, !UPT ;  /* 0x0060000004047892 */ /* 0x000fe2000f8ec0ff */
[----:B------:R-:W-:Y:S01]  /*1ce0*/  LEA R130, P0, R45, R168, 0x2 ;  /* 0x000000a82d827211 */ /* 0x000fe200078010ff */
[----:B------:R-:W-:Y:S01]  /*1cf0*/  IMAD R14, R14, 0x2, R13 ;  /* 0x000000020e0e7824 */ /* 0x000fe200078e020d */
[----:B------:R-:W-:-:S02]  /*1d00*/  LEA.HI.X.SX32 R125, R46, R36, 0x2, P3 ;  /* 0x000000242e7d7211 */ /* 0x000fc400018f16ff */
[----:B------:R-:W-:Y:S01]  /*1d10*/  LEA R172, P3, R10, R168, 0x2 ;  /* 0x000000a80aac7211 */ /* 0x000fe200078610ff */
[----:B------:R-:W-:Y:S01]  /*1d20*/  IMAD R15, R15, 0x2, R14 ;  /* 0x000000020f0f7824 */ /* 0x000fe200078e020e */
[----:B------:R-:W-:Y:S02]  /*1d30*/  LEA.HI.X.SX32 R131, R45, R36, 0x2, P0 ;  /* 0x000000242d837211 */ /* 0x000fe400000f16ff */
[----:B------:R-:W-:Y:S01]  /*1d40*/  LEA R182, P0, R9, R168, 0x2 ;  /* 0x000000a809b67211 */ /* 0x000fe200078010ff */
[----:B------:R-:W-:Y:S01]  /*1d50*/  IMAD R16, R16, 0x4, R15 ;  /* 0x0000000410107824 */ /* 0x000fe200078e020f */
[----:B------:R-:W-:Y:S02]  /*1d60*/  LEA.HI.X.SX32 R173, R10, R36, 0x2, P3 ;  /* 0x000000240aad7211 */ /* 0x000fe400018f16ff */
[----:B------:R-:W-:Y:S01]  /*1d70*/  LEA R166, P3, R12, R168, 0x2 ;  /* 0x000000a80ca67211 */ /* 0x000fe200078610ff */
[----:B------:R-:W-:Y:S01]  /*1d80*/  IMAD R18, R37, 0x2, R16 ;  /* 0x0000000225127824 */ /* 0x000fe200078e0210 */
[----:B------:R-:W-:-:S02]  /*1d90*/  LEA.HI.X.SX32 R183, R9, R36, 0x2, P0 ;  /* 0x0000002409b77211 */ /* 0x000fc400000f16ff */
[----:B------:R-:W-:Y:S01]  /*1da0*/  LEA.HI.X.SX32 R167, R12, R36, 0x2, P3 ;  /* 0x000000240ca77211 */ /* 0x000fe200018f16ff */
[----:B------:R-:W-:Y:S01]  /*1db0*/  IMAD R9, R39, 0x2, R18 ;  /* 0x0000000227097824 */ /* 0x000fe200078e0212 */
[-C--:B------:R-:W-:Y:S02]  /*1dc0*/  LEA R158, P3, R14, R168.reuse, 0x2 ;  /* 0x000000a80e9e7211 */ /* 0x080fe400078610ff */
[C---:B------:R-:W-:Y:S01]  /*1dd0*/  LEA R178, P0, R11.reuse, R168, 0x2 ;  /* 0x000000a80bb27211 */ /* 0x040fe200078010ff */
[----:B------:R-:W-:Y:S01]  /*1de0*/  IMAD R10, R38, 0x2, R9 ;  /* 0x00000002260a7824 */ /* 0x000fe200078e0209 */
[----:B------:R-:W-:Y:S02]  /*1df0*/  LEA.HI.X.SX32 R159, R14, R36, 0x2, P3 ;  /* 0x000000240e9f7211 */ /* 0x000fe400018f16ff */
[C---:B------:R-:W-:Y:S02]  /*1e00*/  LEA R144, P3, R16.reuse, R168, 0x2 ;  /* 0x000000a810907211 */ /* 0x040fe400078610ff */
[-C--:B------:R-:W-:Y:S01]  /*1e10*/  LEA.HI.X.SX32 R179, R11, R36.reuse, 0x2, P0 ;  /* 0x000000240bb37211 */ /* 0x080fe200000f16ff */
[----:B------:R-:W-:Y:S01]  /*1e20*/  IMAD R11, R41, 0x2, R10 ;  /* 0x00000002290b7824 */ /* 0x000fe200078e020a */
[----:B------:R-:W-:-:S02]  /*1e30*/  LEA.HI.X.SX32 R145, R16, R36, 0x2, P3 ;  /* 0x0000002410917211 */ /* 0x000fc400018f16ff */
[-C--:B------:R-:W-:Y:S01]  /*1e40*/  LEA R136, P3, R9, R168.reuse, 0x2 ;  /* 0x000000a809887211 */ /* 0x080fe200078610ff */
[----:B------:R-:W-:Y:S01]  /*1e50*/  IMAD R12, R40, 0x2, R11 ;  /* 0x00000002280c7824 */ /* 0x000fe200078e020b */
[----:B------:R-:W-:Y:S02]  /*1e60*/  LEA R160, P0, R13, R168, 0x2 ;  /* 0x000000a80da07211 */ /* 0x000fe400078010ff */
[----:B------:R-:W-:Y:S01]  /*1e70*/  LEA.HI.X.SX32 R137, R9, R36, 0x2, P3 ;  /* 0x0000002409897211 */ /* 0x000fe200018f16ff */
[----:B------:R-:W-:Y:S01]  /*1e80*/  IMAD R9, R47, 0x2, R12 ;  /* 0x000000022f097824 */ /* 0x000fe200078e020c */
[----:B------:R-:W-:Y:S02]  /*1e90*/  LEA R128, P3, R11, R168, 0x2 ;  /* 0x000000a80b807211 */ /* 0x000fe400078610ff */
[----:B------:R-:W-:Y:S02]  /*1ea0*/  LEA.HI.X.SX32 R161, R13, R36, 0x2, P0 ;  /* 0x000000240da17211 */ /* 0x000fe400000f16ff */
[----:B------:R-:W-:-:S02]  /*1eb0*/  LEA R152, P0, R15, R168, 0x2 ;  /* 0x000000a80f987211 */ /* 0x000fc400078010ff */
[----:B------:R-:W-:Y:S02]  /*1ec0*/  LEA.HI.X.SX32 R129, R11, R36, 0x2, P3 ;  /* 0x000000240b817211 */ /* 0x000fe400018f16ff */
[----:B------:R-:W-:Y:S02]  /*1ed0*/  LEA R90, P3, R9, R168, 0x2 ;  /* 0x000000a8095a7211 */ /* 0x000fe400078610ff */
[----:B------:R-:W-:Y:S02]  /*1ee0*/  LEA.HI.X.SX32 R153, R15, R36, 0x2, P0 ;  /* 0x000000240f997211 */ /* 0x000fe400000f16ff */
[----:B------:R-:W-:Y:S02]  /*1ef0*/  LEA R142, P0, R18, R168, 0x2 ;  /* 0x000000a8128e7211 */ /* 0x000fe400078010ff */
[----:B------:R-:W-:Y:S02]  /*1f00*/  LEA.HI.X.SX32 R91, R9, R36, 0x2, P3 ;  /* 0x00000024095b7211 */ /* 0x000fe400018f16ff */
[----:B------:R-:W-:-:S02]  /*1f10*/  LEA R88, P3, R83, R168, 0x2 ;  /* 0x000000a853587211 */ /* 0x000fc400078610ff */
[----:B------:R-:W-:Y:S02]  /*1f20*/  LEA.HI.X.SX32 R143, R18, R36, 0x2, P0 ;  /* 0x00000024128f7211 */ /* 0x000fe400000f16ff */
[C---:B------:R-:W-:Y:S02]  /*1f30*/  LEA R134, P0, R10.reuse, R168, 0x2 ;  /* 0x000000a80a867211 */ /* 0x040fe400078010ff */
[----:B------:R-:W-:Y:S02]  /*1f40*/  LEA.HI.X.SX32 R89, R83, R36, 0x2, P3 ;  /* 0x0000002453597211 */ /* 0x000fe400018f16ff */
[----:B------:R-:W-:Y:S02]  /*1f50*/  LEA.HI R9, R35, 0xe, RZ, 0x1a ;  /* 0x0000000e23097811 */ /* 0x000fe400078fd0ff */
[----:B------:R-:W-:Y:S02]  /*1f60*/  LEA R176, P3, R79, R168, 0x2 ;  /* 0x000000a84fb07211 */ /* 0x000fe400078610ff */
[----:B------:R-:W-:Y:S01]  /*1f70*/  LEA.HI.X.SX32 R135, R10, R36, 0x2, P0 ;  /* 0x000000240a877211 */ /* 0x000fe200000f16ff */
[----:B------:R-:W-:Y:S01]  /*1f80*/  IMAD R87, R9, UR16, RZ ;  /* 0x0000001009577c24 */ /* 0x000fe2000f8e02ff */
        /* <DEDUP_REMOVED lines=13> */
[----:B------:R-:W-:Y:S02]  /*2060*/  LEA.HI R10, R35, 0x1e, RZ, 0x1a ;  /* 0x0000001e230a7811 */ /* 0x000fe400078fd0ff */
[----:B------:R-:W-:Y:S02]  /*2070*/  LEA.HI.X.SX32 R149, R71, R36, 0x2, P3 ;  /* 0x0000002447957211 */ /* 0x000fe400018f16ff */
[----:B------:R-:W-:Y:S01]  /*2080*/  LEA R146, P3, R69, R168, 0x2 ;  /* 0x000000a845927211 */ /* 0x000fe200078610ff */
[----:B------:R-:W-:Y:S01]  /*2090*/  IMAD R185, R10, UR16, RZ ;  /* 0x000000100ab97c24 */ /* 0x000fe2000f8e02ff */
[----:B------:R-:W-:Y:S02]  /*20a0*/  LEA.HI.X.SX32 R165, R77, R36, 0x2, P0 ;  /* 0x000000244da57211 */ /* 0x000fe400000f16ff */
[----:B------:R-:W-:Y:S02]  /*20b0*/  LEA R156, P0, R73, R168, 0x2 ;  /* 0x000000a8499c7211 */ /* 0x000fe400078010ff */
[----:B------:R-:W-:-:S02]  /*20c0*/  LEA.HI R11, R35, 0x2e, RZ, 0x1a ;  /* 0x0000002e230b7811 */ /* 0x000fc400078fd0ff */
[----:B------:R-:W-:Y:S02]  /*20d0*/  LEA.HI R12, R35, 0x3e, RZ, 0x1a ;  /* 0x0000003e230c7811 */ /* 0x000fe400078fd0ff */
[----:B------:R-:W-:Y:S01]  /*20e0*/  LEA.HI.X.SX32 R147, R69, R36, 0x2, P3 ;  /* 0x0000002445937211 */ /* 0x000fe200018f16ff */
[----:B------:R-:W-:Y:S01]  /*20f0*/  IMAD R187, R11, UR16, RZ ;  /* 0x000000100bbb7c24 */ /* 0x000fe2000f8e02ff */
[----:B------:R-:W-:Y:S01]  /*2100*/  LEA R140, P3, R67, R168, 0x2 ;  /* 0x000000a8438c7211 */ /* 0x000fe200078610ff */
[----:B------:R-:W-:Y:S01]  /*2110*/  IMAD R189, R12, UR16, RZ ;  /* 0x000000100cbd7c24 */ /* 0x000fe2000f8e02ff */
[----:B------:R-:W-:Y:S02]  /*2120*/  LEA.HI.X.SX32 R157, R73, R36, 0x2, P0 ;  /* 0x00000024499d7211 */ /* 0x000fe400000f16ff */
[----:B------:R-:W-:Y:S02]  /*2130*/  LOP3.LUT P0, RZ, R35, 0x7f, RZ, 0xc0, !PT ;  /* 0x0000007f23ff7812 */ /* 0x000fe4000780c0ff */
[----:B------:R-:W-:-:S02]  /*2140*/  LOP3.LUT R13, R5, 0x4, RZ, 0xfc, !PT ;  /* 0x00000004050d7812 */ /* 0x000fc400078efcff */
[----:B------:R-:W-:Y:S02]  /*2150*/  LEA.HI.X.SX32 R141, R67, R36, 0x2, P3 ;  /* 0x00000024438d7211 */ /* 0x000fe400018f16ff */
[----:B------:R-:W-:Y:S02]  /*2160*/  LEA R98, P5, R185, R168, 0x2 ;  /* 0x000000a8b9627211 */ /* 0x000fe400078a10ff */
[C---:B------:R-:W-:Y:S02]  /*2170*/  LOP3.LUT R14, R5.reuse, 0x6, RZ, 0xfc, !PT ;  /* 0x00000006050e7812 */ /* 0x040fe400078efcff */
[C---:B------:R-:W-:Y:S02]  /*2180*/  LOP3.LUT R15, R5.reuse, 0x24, RZ, 0xfc, !PT ;  /* 0x00000024050f7812 */ /* 0x040fe400078efcff */
[----:B------:R-:W-:Y:S01]  /*2190*/  LOP3.LUT R16, R5, 0x26, RZ, 0xfc, !PT ;  /* 0x0000002605107812 */ /* 0x000fe200078efcff */
[----:B-1----:R-:W-:Y:S06]  /*21a0*/  BRA.U UP0, `(.L_x_5) ;  /* 0x0000000100187547 */ /* 0x002fec000b800000 */
[----:B------:R-:W-:Y:S01]  /*21b0*/  ELECT P3, URZ, PT ;  /* 0x0000000000ff782f */ /* 0x000fe20003860000 */
[----:B------:R-:W-:Y:S01]  /*21c0*/  IMAD.MOV.U32 R18, RZ, RZ, 0x1 ;  /* 0x00000001ff127424 */ /* 0x000fe200078e00ff */
[----:B------:R-:W-:Y:S01]  /*21d0*/  UMOV UR6, 0x40 ;  /* 0x0000004000067882 */ /* 0x000fe20000000000 */
[----:B------:R-:W-:Y:S01]  /*21e0*/  UVIRTCOUNT.DEALLOC.SMPOOL 0x80 ;  /* 0x000000800000784c */ /* 0x000fe20000000000 */
[----:B------:R-:W-:-:S09]  /*21f0*/  ULEA UR6, UR5, UR6, 0x18 ;  /* 0x0000000605067291 */ /* 0x000fd2000f8ec0ff */
[----:B------:R1:W-:Y:S03]  /*2200*/  @P3 STS.U8 [UR6], R18 ;  /* 0x00000012ff003988 */ /* 0x0003e60008000006 */
.L_x_5:
[----:B------:R-:W-:Y:S01]  /*2210*/  UIADD3 UR26, UPT, UPT, UR27, UR4, URZ ;  /* 0x000000041b1a7290 */ /* 0x000fe2000fffe0ff */
[----:B------:R-:W-:Y:S01]  /*2220*/  LEA R150, P3, R187, R168, 0x2 ;  /* 0x000000a8bb967211 */ /* 0x000fe200078610ff */
[----:B------:R-:W-:Y:S01]  /*2230*/  IMAD R66, R66, UR9, RZ ;  /* 0x0000000942427c24 */ /* 0x000fe2000f8e02ff */
[-C--:B------:R-:W-:Y:S01]  /*2240*/  LEA.HI.X.SX32 R99, R185, R36.reuse, 0x2, P5 ;  /* 0x00000024b9637211 */ /* 0x080fe200028f16ff */
[----:B------:R-:W-:Y:S01]  /*2250*/  IMAD R68, R68, UR9, RZ ;  /* 0x0000000944447c24 */ /* 0x000fe2000f8e02ff */
[----:B------:R-:W-:Y:S01]  /*2260*/  LEA.HI.X.SX32 R151, R187, R36, 0x2, P3 ;  /* 0x00000024bb977211 */ /* 0x000fe200018f16ff */
[----:B------:R-:W-:Y:S01]  /*2270*/  IMAD R70, R70, UR9, RZ ;  /* 0x0000000946467c24 */ /* 0x000fe2000f8e02ff */
[C---:B------:R-:W-:Y:S01]  /*2280*/  LEA R168, P3, R189.reuse, R168, 0x2 ;  /* 0x000000a8bda87211 */ /* 0x040fe200078610ff */
[----:B------:R-:W-:Y:S01]  /*2290*/  VOTEU.ALL UP1, P0 ;  /* 0x0000000000ff7886 */ /* 0x000fe20000020000 */
[----:B------:R-:W-:Y:S01]  /*22a0*/  STTM.16dp32bit_t0_t15.x16 tmem[UR26], RZ ;  /* 0x000000ff000079ed */ /* 0x000fe20008a0001a */
[----:B------:R-:W-:Y:S01]  /*22b0*/  STTM.16dp32bit_t16_t31.x16 tmem[UR26+0x10], RZ ;  /* 0x000010ff000079ed */ /* 0x000fe20008a2001a */
[----:B------:R-:W2:Y:S01]  /*22c0*/  FENCE.VIEW.ASYNC.T ;  /* 0x00000000000073c6 */ /* 0x000ea20000000200 */
[----:B------:R-:W-:Y:S01]  /*22d0*/  LEA.HI.X.SX32 R169, R189, R36, 0x2, P3 ;  /* 0x00000024bda97211 */ /* 0x000fe200018f16ff */
[----:B------:R-:W-:Y:S01]  /*22e0*/  IMAD R72, R72, UR9, RZ ;  /* 0x0000000948487c24 */ /* 0x000fe2000f8e02ff */
[-C--:B------:R-:W-:Y:S01]  /*22f0*/  LEA R122, P3, R66, R171.reuse, 0x2 ;  /* 0x000000ab427a7211 */ /* 0x080fe200078610ff */
[----:B------:R-:W-:Y:S01]  /*2300*/  IMAD R74, R74, UR9, RZ ;  /* 0x000000094a4a7c24 */ /* 0x000fe2000f8e02ff */
[----:B------:R-:W-:Y:S01]  /*2310*/  LEA R120, P5, R68, R171, 0x2 ;  /* 0x000000ab44787211 */ /* 0x000fe200078a10ff */
[----:B------:R-:W-:Y:S01]  /*2320*/  IMAD R76, R76, UR9, RZ ;  /* 0x000000094c4c7c24 */ /* 0x000fe2000f8e02ff */
[----:B------:R-:W-:Y:S01]  /*2330*/  LEA.HI.X.SX32 R123, R66, R19, 0x2, P3 ;  /* 0x00000013427b7211 */ /* 0x000fe200018f16ff */
[----:B------:R-:W-:Y:S01]  /*2340*/  IMAD R78, R78, UR9, RZ ;  /* 0x000000094e4e7c24 */ /* 0x000fe2000f8e02ff */
[----:B------:R-:W-:Y:S01]  /*2350*/  LEA R118, P3, R70, R171, 0x2 ;  /* 0x000000ab46767211 */ /* 0x000fe200078610ff */
[----:B------:R-:W-:Y:S01]  /*2360*/  IMAD R80, R80, UR9, RZ ;  /* 0x0000000950507c24 */ /* 0x000fe2000f8e02ff */
[-C--:B------:R-:W-:Y:S01]  /*2370*/  LEA.HI.X.SX32 R121, R68, R19.reuse, 0x2, P5 ;  /* 0x0000001344797211 */ /* 0x080fe200028f16ff */
[----:B------:R-:W-:Y:S01]  /*2380*/  IMAD R82, R82, UR9, RZ ;  /* 0x0000000952527c24 */ /* 0x000fe2000f8e02ff */
[----:B------:R-:W-:Y:S01]  /*2390*/  LEA.HI.X.SX32 R119, R70, R19, 0x2, P3 ;  /* 0x0000001346777211 */ /* 0x000fe200018f16ff */
[----:B------:R-:W-:Y:S01]  /*23a0*/  IMAD R84, R84, UR9, RZ ;  /* 0x0000000954547c24 */ /* 0x000fe2000f8e02ff */
[----:B------:R-:W-:-:S04]  /*23b0*/  @!UP1 UIADD3 UR10, UPT, UPT, -UR7, 0x100000, URZ ;  /* 0x00100000070a9890 */ /* 0x000fc8000fffe1ff */
[----:B------:R-:W-:Y:S02]  /*23c0*/  @!UP1 USHF.L.U32 UR11, UR10, 0xb, URZ ;  /* 0x0000000b0a0b9899 */ /* 0x000fe400080006ff */
[----:B------:R-:W-:Y:S01]  /*23d0*/  @!UP1 USHF.L.U32 UR10, UR10, 0x1, URZ ;  /* 0x000000010a0a9899 */ /* 0x000fe200080006ff */
[----:B------:R-:W-:Y:S01]  /*23e0*/  IMAD R86, R86, UR9, RZ ;  /* 0x0000000956567c24 */ /* 0x000fe2000f8e02ff */
[-C--:B------:R-:W-:Y:S01]  /*23f0*/  LEA R116, P5, R72, R171.reuse, 0x2 ;  /* 0x000000ab48747211 */ /* 0x080fe200078a10ff */
[----:B------:R-:W-:Y:S01]  /*2400*/  IMAD R184, R184, UR9, RZ ;  /* 0x00000009b8b87c24 */ /* 0x000fe2000f8e02ff */
[----:B------:R-:W-:Y:S01]  /*2410*/  LEA R114, P3, R74, R171, 0x2 ;  /* 0x000000ab4a727211 */ /* 0x000fe200078610ff */
[----:B------:R-:W-:Y:S01]  /*2420*/  IMAD R186, R186, UR9, RZ ;  /* 0x00000009baba7c24 */ /* 0x000fe2000f8e02ff */
[-C--:B------:R-:W-:Y:S01]  /*2430*/  LEA.HI.X.SX32 R117, R72, R19.reuse, 0x2, P5 ;  /* 0x0000001348757211 */ /* 0x080fe200028f16ff */
[----:B------:R-:W-:Y:S01]  /*2440*/  IMAD R188, R188, UR9, RZ ;  /* 0x00000009bcbc7c24 */ /* 0x000fe2000f8e02ff */
[----:B------:R-:W-:Y:S01]  /*2450*/  LEA.HI.X.SX32 R115, R74, R19, 0x2, P3 ;  /* 0x000000134a737211 */ /* 0x000fe200018f16ff */
[----:B------:R-:W-:Y:S01]  /*2460*/  IMAD R190, R190, UR9, RZ ;  /* 0x00000009bebe7c24 */ /* 0x000fe2000f8e02ff */
[-C--:B------:R-:W-:Y:S01]  /*2470*/  LEA R112, P5, R76, R171.reuse, 0x2 ;  /* 0x000000ab4c707211 */ /* 0x080fe200078a10ff */
[----:B------:R-:W-:Y:S01]  /*2480*/  IMAD R192, R192, UR9, RZ ;  /* 0x00000009c0c07c24 */ /* 0x000fe2000f8e02ff */
[----:B------:R-:W-:Y:S01]  /*2490*/  LEA R110, P3, R78, R171, 0x2 ;  /* 0x000000ab4e6e7211 */ /* 0x000fe200078610ff */
[----:B--2---:R-:W-:Y:S01]  /*24a0*/  VOTEU.ALL UP2, P0 ;  /* 0x0000000000ff7886 */ /* 0x004fe20000040000 */
[----:B------:R-:W-:-:S04]  /*24b0*/  @!UP1 UIADD3 UR4, UPT, UPT, -UR7, 0x100000, URZ ;  /* 0x0010000007049890 */ /* 0x000fc8000fffe1ff */
[----:B------:R-:W-:Y:S02]  /*24c0*/  @!UP1 USHF.L.U32 UR5, UR4, 0xb, URZ ;  /* 0x0000000b04059899 */ /* 0x000fe400080006ff */
[----:B------:R-:W-:Y:S01]  /*24d0*/  @!UP1 USHF.L.U32 UR4, UR4, 0x1, URZ ;  /* 0x0000000104049899 */ /* 0x000fe200080006ff */
[----:B------:R-:W-:Y:S01]  /*24e0*/  BAR.SYNC.DEFER_BLOCKING 0x0 ;  /* 0x0000000000007b1d */ /* 0x000fe20000010000 */
[-C--:B------:R-:W-:Y:S01]  /*24f0*/  LEA.HI.X.SX32 R113, R76, R19.reuse, 0x2, P5 ;  /* 0x000000134c717211 */ /* 0x080fe200028f16ff */
[----:B------:R-:W-:Y:S01]  /*2500*/  VIADD R191, R17, UR29 ;  /* 0x0000001d11bf7c36 */ /* 0x000fe20008000000 */
[----:B------:R-:W-:Y:S01]  /*2510*/  LEA.HI.X.SX32 R111, R78, R19, 0x2, P3 ;  /* 0x000000134e6f7211 */ /* 0x000fe200018f16ff */
[----:B------:R-:W-:Y:S01]  /*2520*/  VIADD R207, R4, UR29 ;  /* 0x0000001d04cf7c36 */ /* 0x000fe20008000000 */
[-C--:B------:R-:W-:Y:S01]  /*2530*/  LEA R108, P5, R80, R171.reuse, 0x2 ;  /* 0x000000ab506c7211 */ /* 0x080fe200078a10ff */
[----:B------:R-:W-:Y:S01]  /*2540*/  VOTEU.ALL UP1, P0 ;  /* 0x0000000000ff7886 */ /* 0x000fe20000020000 */
[----:B------:R-:W-:Y:S01]  /*2550*/  LEA R106, P3, R82, R171, 0x2 ;  /* 0x000000ab526a7211 */ /* 0x000fe200078610ff */
[----:B------:R-:W-:Y:S01]  /*2560*/  USHF.L.U32 UR14, UR16, 0x6, URZ ;  /* 0x00000006100e7899 */ /* 0x000fe200080006ff */
[-C--:B------:R-:W-:Y:S01]  /*2570*/  LEA.HI.X.SX32 R109, R80, R19.reuse, 0x2, P5 ;  /* 0x00000013506d7211 */ /* 0x080fe200028f16ff */
[----:B------:R-:W-:Y:S01]  /*2580*/  UIADD3 UR66, UPT, UPT, UR32, -0x80, URZ ;  /* 0xffffff8020427890 */ /* 0x000fe2000fffe0ff */
[----:B------:R-:W-:Y:S01]  /*2590*/  LEA.HI.X.SX32 R107, R82, R19, 0x2, P3 ;  /* 0x00000013526b7211 */ /* 0x000fe200018f16ff */
[----:B------:R-:W-:Y:S01]  /*25a0*/  USHF.L.U32 UR15, UR17, 0x6, URZ ;  /* 0x00000006110f7899 */ /* 0x000fe200080006ff */
[-C--:B------:R-:W-:Y:S01]  /*25b0*/  LEA R104, P5, R84, R171.reuse, 0x2 ;  /* 0x000000ab54687211 */ /* 0x080fe200078a10ff */
[----:B------:R-:W-:Y:S01]  /*25c0*/  IMAD.U32 R215, RZ, RZ, UR14 ;  /* 0x0000000effd77e24 */ /* 0x000fe2000f8e00ff */
[----:B------:R-:W-:Y:S01]  /*25d0*/  LEA R102, P3, R86, R171, 0x2 ;  /* 0x000000ab56667211 */ /* 0x000fe200078610ff */
[----:B------:R-:W-:Y:S01]  /*25e0*/  IMAD.U32 R217, RZ, RZ, UR14 ;  /* 0x0000000effd97e24 */ /* 0x000fe2000f8e00ff */
[-C--:B------:R-:W-:Y:S01]  /*25f0*/  LEA.HI.X.SX32 R105, R84, R19.reuse, 0x2, P5 ;  /* 0x0000001354697211 */ /* 0x080fe200028f16ff */
[----:B------:R-:W-:Y:S01]  /*2600*/  IMAD.U32 R219, RZ, RZ, UR14 ;  /* 0x0000000effdb7e24 */ /* 0x000fe2000f8e00ff */
[----:B------:R-:W-:Y:S01]  /*2610*/  LEA.HI.X.SX32 R103, R86, R19, 0x2, P3 ;  /* 0x0000001356677211 */ /* 0x000fe200018f16ff */
[----:B------:R-:W-:Y:S01]  /*2620*/  IMAD.U32 R221, RZ, RZ, UR15 ;  /* 0x0000000fffdd7e24 */ /* 0x000fe2000f8e00ff */
[-C--:B------:R-:W-:Y:S01]  /*2630*/  LEA R100, P5, R184, R171.reuse, 0x2 ;  /* 0x000000abb8647211 */ /* 0x080fe200078a10ff */
[----:B------:R-:W-:Y:S01]  /*2640*/  IMAD.U32 R223, RZ, RZ, UR15 ;  /* 0x0000000fffdf7e24 */ /* 0x000fe2000f8e00ff */
[----:B------:R-:W-:Y:S01]  /*2650*/  LEA R94, P3, R186, R171, 0x2 ;  /* 0x000000abba5e7211 */ /* 0x000fe200078610ff */
[----:B------:R-:W2:Y:S02]  /*2660*/  FENCE.VIEW.ASYNC.S ;  /* 0x00000000000073c6 */ /* 0x000ea40000000000 */
[----:B--2---:R-:W2:Y:S02]  /*2670*/  @!UP1 SYNCS.EXCH.64 URZ, [UR28], UR10 ;  /* 0x0000000a1cff95b2 */ /* 0x004ea40008000100 */
[----:B--2---:R-:W-:Y:S01]  /*2680*/  BAR.SYNC.DEFER_BLOCKING 0x0 ;  /* 0x0000000000007b1d */ /* 0x004fe20000010000 */
[-C--:B------:R-:W-:Y:S01]  /*2690*/  LEA.HI.X.SX32 R101, R184, R19.reuse, 0x2, P5 ;  /* 0x00000013b8657211 */ /* 0x080fe200028f16ff */
[----:B------:R-:W-:Y:S01]  /*26a0*/  UISETP.GT.AND UP1, UPT, UR12, 0x7f, UPT ;  /* 0x0000007f0c00788c */ /* 0x000fe2000bf24270 */
[----:B------:R-:W-:Y:S01]  /*26b0*/  LEA.HI.X.SX32 R95, R186, R19, 0x2, P3 ;  /* 0x00000013ba5f7211 */ /* 0x000fe200018f16ff */
[----:B------:R-:W-:Y:S01]  /*26c0*/  USHF.R.S32.HI UR13, URZ, 0x1f, UR14 ;  /* 0x0000001fff0d7899 */ /* 0x000fe2000801140e */
[-C--:B------:R-:W-:Y:S01]  /*26d0*/  LEA R92, P5, R188, R171.reuse, 0x2 ;  /* 0x000000abbc5c7211 */ /* 0x080fe200078a10ff */
[----:B------:R-:W-:Y:S01]  /*26e0*/  USHF.L.U32 UR71, UR14, 0x2, URZ ;  /* 0x000000020e477899 */ /* 0x000fe200080006ff */
[----:B------:R-:W-:Y:S01]  /*26f0*/  LEA R180, P3, R190, R171, 0x2 ;  /* 0x000000abbeb47211 */ /* 0x000fe200078610ff */
[----:B------:R-:W-:Y:S01]  /*2700*/  USHF.L.U64.HI UR70, UR14, 0x2, UR13 ;  /* 0x000000020e467899 */ /* 0x000fe2000801020d */
[-C--:B------:R-:W-:Y:S01]  /*2710*/  LEA.HI.X.SX32 R93, R188, R19.reuse, 0x2, P5 ;  /* 0x00000013bc5d7211 */ /* 0x080fe200028f16ff */
[----:B------:R-:W-:Y:S01]  /*2720*/  UISETP.GT.AND UP3, UPT, UR12, 0xbf, UPT ;  /* 0x000000bf0c00788c */ /* 0x000fe2000bf64270 */
[----:B------:R-:W-:-:S02]  /*2730*/  LEA.HI.X.SX32 R181, R190, R19, 0x2, P3 ;  /* 0x00000013beb57211 */ /* 0x000fc400018f16ff */
[C---:B------:R-:W-:Y:S02]  /*2740*/  LEA R170, P5, R192.reuse, R171, 0x2 ;  /* 0x000000abc0aa7211 */ /* 0x040fe400078a10ff */
[----:B------:R-:W-:Y:S02]  /*2750*/  ISETP.GE.AND P3, PT, R13, UR32, PT ;  /* 0x000000200d007c0c */ /* 0x000fe4000bf66270 */
[----:B------:R-:W-:Y:S02]  /*2760*/  LEA.HI.X.SX32 R171, R192, R19, 0x2, P5 ;  /* 0x00000013c0ab7211 */ /* 0x000fe400028f16ff */
[----:B-1----:R-:W-:Y:S02]  /*2770*/  SEL R18, R61, RZ, !P3 ;  /* 0x000000ff3d127207 */ /* 0x002fe40005800000 */
[----:B------:R-:W-:Y:S02]  /*2780*/  ISETP.GE.AND P5, PT, R14, UR32, PT ;  /* 0x000000200e007c0c */ /* 0x000fe4000bfa6270 */
[----:B------:R-:W-:Y:S01]  /*2790*/  ISETP.GE.AND P3, PT, R15, UR32, PT ;  /* 0x000000200f007c0c */ /* 0x000fe2000bf66270 */
[----:B------:R1:W2:Y:S02]  /*27a0*/  @!UP2 SYNCS.EXCH.64 URZ, [UR29+0x12008], UR4 ;  /* 0x012008041dffa5b2 */ /* 0x0002a40008000100 */
[----:B------:R-:W-:Y:S01]  /*27b0*/  @!PT LDS RZ, [RZ] ;  /* 0x00000000fffff984 */ /* 0x000fe20000000800 */
[----:B------:R-:W-:Y:S01]  /*27c0*/  @!PT LDS RZ, [RZ] ;  /* 0x00000000fffff984 */ /* 0x000fe20000000800 */
[----:B------:R-:W-:Y:S01]  /*27d0*/  @!PT LDS RZ, [RZ] ;  /* 0x00000000fffff984 */ /* 0x000fe20000000800 */
[----:B--2---:R2:W-:Y:S01]  /*27e0*/  LDGSTS.E [R191], desc[UR38][R96.64], P2 ;  /* 0x0000000060bf7fae */ /* 0x0045e200091a1026 */
[----:B------:R-:W-:-:S02]  /*27f0*/  ISETP.NE.U32.AND P2, PT, R18, RZ, PT ;  /* 0x000000ff1200720c */ /* 0x000fc40003f45070 */
[C---:B------:R-:W-:Y:S01]  /*2800*/  SEL R19, R61.reuse, RZ, !P5 ;  /* 0x000000ff3d137207 */ /* 0x040fe20006800000 */
[----:B------:R3:W-:Y:S01]  /*2810*/  LDGSTS.E [R191+0x8], desc[UR38][R88.64], P1 ;  /* 0x0000800058bf7fae */ /* 0x0007e200089a1026 */
[----:B------:R-:W-:Y:S02]  /*2820*/  SEL R18, R61, RZ, !P3 ;  /* 0x000000ff3d127207 */ /* 0x000fe40005800000 */
[----:B------:R-:W-:Y:S01]  /*2830*/  ISETP.GE.AND P5, PT, R16, UR32, PT ;  /* 0x0000002010007c0c */ /* 0x000fe2000bfa6270 */
[----:B------:R4:W-:Y:S01]  /*2840*/  LDGSTS.E [R191+0x2000], desc[UR38][R182.64], P4 ;  /* 0x02000000b6bf7fae */ /* 0x0009e2000a1a1026 */
[----:B------:R-:W-:Y:S02]  /*2850*/  ISETP.NE.U32.AND P3, PT, R19, RZ, PT ;  /* 0x000000ff1300720c */ /* 0x000fe40003f65070 */
[----:B------:R-:W-:Y:S01]  /*2860*/  ISETP.NE.U32.AND P1, PT, R18, RZ, PT ;  /* 0x000000ff1200720c */ /* 0x000fe20003f25070 */
[----:B------:R5:W-:Y:S01]  /*2870*/  LDGSTS.E [R191+0x2008], desc[UR38][R172.64], P6 ;  /* 0x02008000acbf7fae */ /* 0x000be2000b1a1026 */
[----:B------:R-:W-:Y:S01]  /*2880*/  SEL R19, R61, RZ, !P5 ;  /* 0x000000ff3d137207 */ /* 0x000fe20006800000 */
[----:B-1----:R-:W-:Y:S01]  /*2890*/  UIADD3 UR4, UPT, UPT, UR32, -0x40, URZ ;  /* 0xffffffc020047890 */ /* 0x002fe2000fffe0ff */
[----:B------:R-:W-:Y:S01]  /*28a0*/  LOP3.LUT R18, R5, 0x8, RZ, 0xfc, !PT ;  /* 0x0000000805127812 */ /* 0x000fe200078efcff */
[----:B--2---:R-:W-:Y:S01]  /*28b0*/  IMAD.WIDE R96, R215, 0x4, R96 ;  /* 0x00000004d7607825 */ /* 0x004fe200078e0260 */
[----:B------:R-:W-:-:S02]  /*28c0*/  LOP3.LUT R38, R17, 0x10, RZ, 0x3c, !PT ;  /* 0x0000001011267812 */ /* 0x000fc400078e3cff */
[----:B------:R-:W-:Y:S01]  /*28d0*/  ISETP.NE.U32.AND P5, PT, R19, RZ, PT ;  /* 0x000000ff1300720c */ /* 0x000fe20003fa5070 */
[----:B---3--:R-:W-:Y:S01]  /*28e0*/  IMAD.WIDE R88, R217, 0x4, R88 ;  /* 0x00000004d9587825 */ /* 0x008fe200078e0258 */
[----:B------:R-:W-:Y:S02]  /*28f0*/  ISETP.GE.AND P4, PT, R18, UR32, PT ;  /* 0x0000002012007c0c */ /* 0x000fe4000bf86270 */
[C---:B------:R-:W-:Y:S01]  /*2900*/  LOP3.LUT R19, R5.reuse, 0xa, RZ, 0xfc, !PT ;  /* 0x0000000a05137812 */ /* 0x040fe200078efcff */
[----:B------:R-:W-:Y:S01]  /*2910*/  VIADD R193, R38, UR29 ;  /* 0x0000001d26c17c36 */ /* 0x000fe20008000000 */
[----:B------:R-:W-:Y:S01]  /*2920*/  LOP3.LUT R36, R5, 0x28, RZ, 0xfc, !PT ;  /* 0x0000002805247812 */ /* 0x000fe200078efcff */
[----:B----4-:R-:W-:Y:S01]  /*2930*/  IMAD.WIDE R182, R219, 0x4, R182 ;  /* 0x00000004dbb67825 */ /* 0x010fe200078e02b6 */
[----:B------:R-:W-:Y:S02]  /*2940*/  SEL R39, R61, RZ, !P4 ;  /* 0x000000ff3d277207 */ /* 0x000fe40006000000 */
[----:B------:R-:W-:Y:S01]  /*2950*/  ISETP.GE.AND P6, PT, R19, UR32, PT ;  /* 0x0000002013007c0c */ /* 0x000fe2000bfc6270 */
[----:B------:R1:W-:Y:S01]  /*2960*/  LDGSTS.E [R193], desc[UR38][R174.64], P2 ;  /* 0x00000000aec17fae */ /* 0x0003e200091a1026 */
[----:B------:R-:W-:Y:S01]  /*2970*/  ISETP.GE.AND P4, PT, R36, UR32, PT ;  /* 0x0000002024007c0c */ /* 0x000fe2000bf86270 */
[----:B-----5:R-:W-:Y:S01]  /*2980*/  IMAD.WIDE R172, R217, 0x4, R172 ;  /* 0x00000004d9ac7825 */ /* 0x020fe200078e02ac */
[----:B------:R-:W-:Y:S01]  /*2990*/  LOP3.LUT R37, R5, 0x2a, RZ, 0xfc, !PT ;  /* 0x0000002a05257812 */ /* 0x000fe200078efcff */
[----:B------:R2:W-:Y:S01]  /*29a0*/  LDGSTS.E [R193+0x8], desc[UR38][R176.64], P3 ;  /* 0x00008000b0c17fae */ /* 0x0005e200099a1026 */
[----:B------:R-:W-:Y:S01]  /*29b0*/  ISETP.NE.U32.AND P2, PT, R39, RZ, PT ;  /* 0x000000ff2700720c */ /* 0x000fe20003f45070 */
[----:B------:R-:W-:Y:S01]  /*29c0*/  IMAD.U32 R219, RZ, RZ, UR15 ;  /* 0x0000000fffdb7e24 */ /* 0x000fe2000f8e00ff */
[C---:B------:R-:W-:Y:S01]  /*29d0*/  SEL R40, R61.reuse, RZ, !P6 ;  /* 0x000000ff3d287207 */ /* 0x040fe20007000000 */
[----:B------:R3:W-:Y:S01]  /*29e0*/  LDGSTS.E [R193+0x2000], desc[UR38][R178.64], P1 ;  /* 0x02000000b2c17fae */ /* 0x0007e200089a1026 */
[----:B------:R-:W-:-:S02]  /*29f0*/  SEL R39, R61, RZ, !P4 ;  /* 0x000000ff3d277207 */ /* 0x000fc40006000000 */
[----:B------:R-:W-:Y:S01]  /*2a00*/  ISETP.GE.AND P6, PT, R37, UR32, PT ;  /* 0x0000002025007c0c */ /* 0x000fe2000bfc6270 */
[----:B------:R4:W-:Y:S01]  /*2a10*/  LDGSTS.E [R193+0x2008], desc[UR38][R166.64], P5 ;  /* 0x02008000a6c17fae */ /* 0x0009e2000a9a1026 */
[----:B------:R-:W-:Y:S01]  /*2a20*/  ISETP.NE.U32.AND P4, PT, R40, RZ, PT ;  /* 0x000000ff2800720c */ /* 0x000fe20003f85070 */
[----:B-1----:R-:W-:Y:S01]  /*2a30*/  IMAD.WIDE R174, R215, 0x4, R174 ;  /* 0x00000004d7ae7825 */ /* 0x002fe200078e02ae */
[----:B------:R-:W-:Y:S02]  /*2a40*/  ISETP.NE.U32.AND P3, PT, R39, RZ, PT ;  /* 0x000000ff2700720c */ /* 0x000fe40003f65070 */
[----:B------:R-:W-:Y:S01]  /*2a50*/  SEL R40, R61, RZ, !P6 ;  /* 0x000000ff3d287207 */ /* 0x000fe20007000000 */
[----:B--2---:R-:W-:Y:S01]  /*2a60*/  IMAD.WIDE R176, R215, 0x4, R176 ;  /* 0x00000004d7b07825 */ /* 0x004fe200078e02b0 */
[----:B------:R-:W-:Y:S02]  /*2a70*/  LOP3.LUT R39, R5, 0xc, RZ, 0xfc, !PT ;  /* 0x0000000c05277812 */ /* 0x000fe400078efcff */
[----:B------:R-:W-:Y:S01]  /*2a80*/  LOP3.LUT R41, R17, 0x20, RZ, 0x3c, !PT ;  /* 0x0000002011297812 */ /* 0x000fe200078e3cff */
[----:B---3--:R-:W-:Y:S01]  /*2a90*/  IMAD.WIDE R178, R217, 0x4, R178 ;  /* 0x00000004d9b27825 */ /* 0x008fe200078e02b2 */
[----:B------:R-:W-:-:S02]  /*2aa0*/  ISETP.NE.U32.AND P6, PT, R40, RZ, PT ;  /* 0x000000ff2800720c */ /* 0x000fc40003fc5070 */
[----:B------:R-:W-:Y:S01]  /*2ab0*/  ISETP.GE.AND P1, PT, R39, UR32, PT ;  /* 0x0000002027007c0c */ /* 0x000fe2000bf26270 */
[----:B------:R-:W-:Y:S01]  /*2ac0*/  VIADD R195, R41, UR29 ;  /* 0x0000001d29c37c36 */ /* 0x000fe20008000000 */
[----:B------:R-:W-:Y:S01]  /*2ad0*/  LOP3.LUT R40, R5, 0x2c, RZ, 0xfc, !PT ;  /* 0x0000002c05287812 */ /* 0x000fe200078efcff */
[----:B----4-:R-:W-:Y:S01]  /*2ae0*/  IMAD.WIDE R166, R217, 0x4, R166 ;  /* 0x00000004d9a67825 */ /* 0x010fe200078e02a6 */
[----:B------:R-:W-:Y:S02]  /*2af0*/  ISETP.GE.AND P5, PT, R9, UR32, PT ;  /* 0x0000002009007c0c */ /* 0x000fe4000bfa6270 */
[C---:B------:R-:W-:Y:S01]  /*2b00*/  SEL R42, R61.reuse, RZ, !P1 ;  /* 0x000000ff3d2a7207 */ /* 0x040fe20004800000 */
[----:B------:R1:W-:Y:S01]  /*2b10*/  LDGSTS.E [R195], desc[UR38][R164.64], P2 ;  /* 0x00000000a4c37fae */ /* 0x0003e200091a1026 */
[----:B------:R-:W-:Y:S02]  /*2b20*/  ISETP.GE.AND P1, PT, R40, UR32, PT ;  /* 0x0000002028007c0c */ /* 0x000fe4000bf26270 */
[----:B------:R-:W-:Y:S01]  /*2b30*/  SEL R43, R61, RZ, !P5 ;  /* 0x000000ff3d2b7207 */ /* 0x000fe20006800000 */
[----:B------:R2:W-:Y:S01]  /*2b40*/  LDGSTS.E [R195+0x8], desc[UR38][R162.64], P4 ;  /* 0x00008000a2c37fae */ /* 0x0005e2000a1a1026 */
[----:B------:R-:W-:-:S02]  /*2b50*/  ISETP.GE.AND P5, PT, R11, UR32, PT ;  /* 0x000000200b007c0c */ /* 0x000fc4000bfa6270 */
[----:B------:R-:W-:Y:S01]  /*2b60*/  ISETP.NE.U32.AND P2, PT, R42, RZ, PT ;  /* 0x000000ff2a00720c */ /* 0x000fe20003f45070 */
[----:B------:R3:W-:Y:S01]  /*2b70*/  LDGSTS.E [R195+0x2000], desc[UR38][R160.64], P3 ;  /* 0x02000000a0c37fae */ /* 0x0007e200099a1026 */
[----:B------:R-:W-:Y:S02]  /*2b80*/  SEL R42, R61, RZ, !P1 ;  /* 0x000000ff3d2a7207 */ /* 0x000fe40004800000 */
[----:B------:R-:W-:Y:S01]  /*2b90*/  ISETP.NE.U32.AND P1, PT, R43, RZ, PT ;  /* 0x000000ff2b00720c */ /* 0x000fe20003f25070 */
[----:B------:R4:W-:Y:S01]  /*2ba0*/  LDGSTS.E [R195+0x2008], desc[UR38][R158.64], P6 ;  /* 0x020080009ec37fae */ /* 0x0009e2000b1a1026 */
[----:B------:R-:W-:Y:S01]  /*2bb0*/  SEL R43, R61, RZ, !P5 ;  /* 0x000000ff3d2b7207 */ /* 0x000fe20006800000 */
[----:B-1----:R-:W-:Y:S01]  /*2bc0*/  IMAD.WIDE R164, R215, 0x4, R164 ;  /* 0x00000004d7a47825 */ /* 0x002fe200078e02a4 */
[----:B------:R-:W-:Y:S02]  /*2bd0*/  ISETP.NE.U32.AND P5, PT, R42, RZ, PT ;  /* 0x000000ff2a00720c */ /* 0x000fe40003fa5070 */
[----:B------:R-:W-:Y:S01]  /*2be0*/  LOP3.LUT R42, R5, 0x10, RZ, 0xfc, !PT ;  /* 0x00000010052a7812 */ /* 0x000fe200078efcff */
[----:B--2---:R-:W-:Y:S01]  /*2bf0*/  IMAD.WIDE R162, R215, 0x4, R162 ;  /* 0x00000004d7a27825 */ /* 0x004fe200078e02a2 */
[----:B------:R-:W-:-:S02]  /*2c00*/  LOP3.LUT R46, R17, 0x30, RZ, 0x3c, !PT ;  /* 0x00000030112e7812 */ /* 0x000fc400078e3cff */
[----:B------:R-:W-:Y:S01]  /*2c10*/  ISETP.NE.U32.AND P4, PT, R43, RZ, PT ;  /* 0x000000ff2b00720c */ /* 0x000fe20003f85070 */
[----:B---3--:R-:W-:Y:S01]  /*2c20*/  IMAD.WIDE R160, R217, 0x4, R160 ;  /* 0x00000004d9a07825 */ /* 0x008fe200078e02a0 */
[C---:B------:R-:W-:Y:S02]  /*2c30*/  LOP3.LUT R43, R5.reuse, 0x12, RZ, 0xfc, !PT ;  /* 0x00000012052b7812 */ /* 0x040fe400078efcff */
[----:B------:R-:W-:Y:S01]  /*2c40*/  ISETP.GE.AND P3, PT, R42, UR32, PT ;  /* 0x000000202a007c0c */ /* 0x000fe2000bf66270 */
[----:B------:R-:W-:Y:S01]  /*2c50*/  VIADD R197, R46, UR29 ;  /* 0x0000001d2ec57c36 */ /* 0x000fe20008000000 */
[----:B------:R-:W-:Y:S01]  /*2c60*/  LOP3.LUT R44, R5, 0x30, RZ, 0xfc, !PT ;  /* 0x00000030052c7812 */ /* 0x000fe200078efcff */
[----:B----4-:R-:W-:Y:S01]  /*2c70*/  IMAD.WIDE R158, R217, 0x4, R158 ;  /* 0x00000004d99e7825 */ /* 0x010fe200078e029e */
[----:B------:R-:W-:Y:S02]  /*2c80*/  ISETP.GE.AND P6, PT, R43, UR32, PT ;  /* 0x000000202b007c0c */ /* 0x000fe4000bfc6270 */
[----:B------:R-:W-:Y:S01]  /*2c90*/  LOP3.LUT R45, R5, 0x32, RZ, 0xfc, !PT ;  /* 0x00000032052d7812 */ /* 0x000fe200078efcff */
[----:B------:R1:W-:Y:S01]  /*2ca0*/  LDGSTS.E [R197], desc[UR38][R156.64], P2 ;  /* 0x000000009cc57fae */ /* 0x0003e200091a1026 */
[----:B------:R-:W-:-:S02]  /*2cb0*/  SEL R47, R61, RZ, !P3 ;  /* 0x000000ff3d2f7207 */ /* 0x000fc40005800000 */
[----:B------:R-:W-:Y:S01]  /*2cc0*/  ISETP.GE.AND P3, PT, R44, UR32, PT ;  /* 0x000000202c007c0c */ /* 0x000fe2000bf66270 */
[----:B------:R2:W-:Y:S01]  /*2cd0*/  LDGSTS.E [R197+0x8], desc[UR38][R154.64], P1 ;  /* 0x000080009ac57fae */ /* 0x0005e200089a1026 */
[----:B------:R-:W-:Y:S02]  /*2ce0*/  SEL R48, R61, RZ, !P6 ;  /* 0x000000ff3d307207 */ /* 0x000fe40007000000 */
[----:B------:R-:W-:Y:S01]  /*2cf0*/  ISETP.GE.AND P6, PT, R45, UR32, PT ;  /* 0x000000202d007c0c */ /* 0x000fe2000bfc6270 */
[----:B------:R3:W-:Y:S01]  /*2d00*/  LDGSTS.E [R197+0x2000], desc[UR38][R152.64], P5 ;  /* 0x0200000098c57fae */ /* 0x0007e2000a9a1026 */
[----:B------:R-:W-:Y:S02]  /*2d10*/  ISETP.NE.U32.AND P2, PT, R47, RZ, PT ;  /* 0x000000ff2f00720c */ /* 0x000fe40003f45070 */
[----:B------:R-:W-:Y:S01]  /*2d20*/  SEL R47, R61, RZ, !P3 ;  /* 0x000000ff3d2f7207 */ /* 0x000fe20005800000 */
[----:B------:R4:W-:Y:S01]  /*2d30*/  LDGSTS.E [R197+0x2008], desc[UR38][R150.64], P4 ;  /* 0x0200800096c57fae */ /* 0x0009e2000a1a1026 */
[----:B------:R-:W-:Y:S01]  /*2d40*/  ISETP.NE.U32.AND P3, PT, R48, RZ, PT ;  /* 0x000000ff3000720c */ /* 0x000fe20003f65070 */
[----:B-1----:R-:W-:Y:S01]  /*2d50*/  IMAD.WIDE R156, R215, 0x4, R156 ;  /* 0x00000004d79c7825 */ /* 0x002fe200078e029c */
[----:B------:R-:W-:-:S02]  /*2d60*/  SEL R48, R61, RZ, !P6 ;  /* 0x000000ff3d307207 */ /* 0x000fc40007000000 */
[----:B------:R-:W-:Y:S01]  /*2d70*/  ISETP.NE.U32.AND P1, PT, R47, RZ, PT ;  /* 0x000000ff2f00720c */ /* 0x000fe20003f25070 */
[----:B--2---:R-:W-:Y:S01]  /*2d80*/  IMAD.WIDE R154, R215, 0x4, R154 ;  /* 0x00000004d79a7825 */ /* 0x004fe200078e029a */
[----:B------:R-:W-:Y:S02]  /*2d90*/  LOP3.LUT R47, R5, 0x14, RZ, 0xfc, !PT ;  /* 0x00000014052f7812 */ /* 0x000fe400078efcff */
[----:B------:R-:W-:Y:S01]  /*2da0*/  LOP3.LUT R51, R17, 0x40, RZ, 0x3c, !PT ;  /* 0x0000004011337812 */ /* 0x000fe200078e3cff */
[----:B---3--:R-:W-:Y:S01]  /*2db0*/  IMAD.WIDE R152, R217, 0x4, R152 ;  /* 0x00000004d9987825 */ /* 0x008fe200078e0298 */
[----:B------:R-:W-:Y:S02]  /*2dc0*/  ISETP.NE.U32.AND P6, PT, R48, RZ, PT ;  /* 0x000000ff3000720c */ /* 0x000fe40003fc5070 */
[----:B------:R-:W-:Y:S01]  /*2dd0*/  LOP3.LUT R48, R5, 0x16, RZ, 0xfc, !PT ;  /* 0x0000001605307812 */ /* 0x000fe200078efcff */
[----:B------:R-:W-:Y:S01]  /*2de0*/  VIADD R199, R51, UR29 ;  /* 0x0000001d33c77c36 */ /* 0x000fe20008000000 */
[----:B------:R-:W-:Y:S01]  /*2df0*/  ISETP.GE.AND P5, PT, R47, UR32, PT ;  /* 0x000000202f007c0c */ /* 0x000fe2000bfa6270 */
[----:B----4-:R-:W-:Y:S01]  /*2e00*/  IMAD.WIDE R150, R217, 0x4, R150 ;  /* 0x00000004d9967825 */ /* 0x010fe200078e0296 */
[----:B------:R-:W-:-:S02]  /*2e10*/  LOP3.LUT R49, R5, 0x34, RZ, 0xfc, !PT ;  /* 0x0000003405317812 */ /* 0x000fc400078efcff */
[----:B------:R-:W-:Y:S01]  /*2e20*/  ISETP.GE.AND P4, PT, R48, UR32, PT ;  /* 0x0000002030007c0c */ /* 0x000fe2000bf86270 */
[----:B------:R1:W-:Y:S01]  /*2e30*/  LDGSTS.E [R199], desc[UR38][R148.64], P2 ;  /* 0x0000000094c77fae */ /* 0x0003e200091a1026 */
[----:B------:R-:W-:Y:S02]  /*2e40*/  LOP3.LUT R50, R5, 0x36, RZ, 0xfc, !PT ;  /* 0x0000003605327812 */ /* 0x000fe400078efcff */
[----:B------:R-:W-:Y:S01]  /*2e50*/  SEL R52, R61, RZ, !P5 ;  /* 0x000000ff3d347207 */ /* 0x000fe20006800000 */
[----:B------:R2:W-:Y:S01]  /*2e60*/  LDGSTS.E [R199+0x8], desc[UR38][R146.64], P3 ;  /* 0x0000800092c77fae */ /* 0x0005e200099a1026 */
[----:B------:R-:W-:Y:S02]  /*2e70*/  ISETP.GE.AND P5, PT, R49, UR32, PT ;  /* 0x0000002031007c0c */ /* 0x000fe4000bfa6270 */
[----:B------:R-:W-:Y:S01]  /*2e80*/  SEL R53, R61, RZ, !P4 ;  /* 0x000000ff3d357207 */ /* 0x000fe20006000000 */
[----:B------:R3:W-:Y:S01]  /*2e90*/  LDGSTS.E [R199+0x2000], desc[UR38][R144.64], P1 ;  /* 0x0200000090c77fae */ /* 0x0007e200089a1026 */
[----:B------:R-:W-:-:S02]  /*2ea0*/  ISETP.GE.AND P4, PT, R50, UR32, PT ;  /* 0x0000002032007c0c */ /* 0x000fc4000bf86270 */
[----:B------:R-:W-:Y:S01]  /*2eb0*/  ISETP.NE.U32.AND P2, PT, R52, RZ, PT ;  /* 0x000000ff3400720c */ /* 0x000fe20003f45070 */
[----:B------:R4:W-:Y:S01]  /*2ec0*/  LDGSTS.E [R199+0x2008], desc[UR38][R142.64], P6 ;  /* 0x020080008ec77fae */ /* 0x0009e2000b1a1026 */
[----:B------:R-:W-:Y:S01]  /*2ed0*/  SEL R52, R61, RZ, !P5 ;  /* 0x000000ff3d347207 */ /* 0x000fe20006800000 */
[----:B-1----:R-:W-:Y:S01]  /*2ee0*/  IMAD.WIDE R148, R215, 0x4, R148 ;  /* 0x00000004d7947825 */ /* 0x002fe200078e0294 */
[----:B------:R-:W-:Y:S02]  /*2ef0*/  ISETP.NE.U32.AND P5, PT, R53, RZ, PT ;  /* 0x000000ff3500720c */ /* 0x000fe40003fa5070 */
[----:B------:R-:W-:Y:S01]  /*2f00*/  SEL R53, R61, RZ, !P4 ;  /* 0x000000ff3d357207 */ /* 0x000fe20006000000 */
[----:B--2---:R-:W-:Y:S01]  /*2f10*/  IMAD.WIDE R146, R215, 0x4, R146 ;  /* 0x00000004d7927825 */ /* 0x004fe200078e0292 */
[----:B------:R-:W-:Y:S02]  /*2f20*/  ISETP.NE.U32.AND P4, PT, R52, RZ, PT ;  /* 0x000000ff3400720c */ /* 0x000fe40003f85070 */
[----:B------:R-:W-:Y:S01]  /*2f30*/  LOP3.LUT R52, R5, 0x18, RZ, 0xfc, !PT ;  /* 0x0000001805347812 */ /* 0x000fe200078efcff */
[----:B---3--:R-:W-:Y:S01]  /*2f40*/  IMAD.WIDE R144, R215, 0x4, R144 ;  /* 0x00000004d7907825 */ /* 0x008fe200078e0290 */
[----:B------:R-:W-:-:S02]  /*2f50*/  LOP3.LUT R56, R17, 0x50, RZ, 0x3c, !PT ;  /* 0x0000005011387812 */ /* 0x000fc400078e3cff */
[----:B------:R-:W-:Y:S01]  /*2f60*/  ISETP.GE.AND P1, PT, R52, UR32, PT ;  /* 0x0000002034007c0c */ /* 0x000fe2000bf26270 */
[----:B----4-:R-:W-:Y:S01]  /*2f70*/  IMAD.WIDE R142, R217, 0x4, R142 ;  /* 0x00000004d98e7825 */ /* 0x010fe200078e028e */
[----:B------:R-:W-:Y:S02]  /*2f80*/  ISETP.NE.U32.AND P3, PT, R53, RZ, PT ;  /* 0x000000ff3500720c */ /* 0x000fe40003f65070 */
[C---:B------:R-:W-:Y:S01]  /*2f90*/  LOP3.LUT R54, R5.reuse, 0x38, RZ, 0xfc, !PT ;  /* 0x0000003805367812 */ /* 0x040fe200078efcff */
[----:B------:R-:W-:Y:S01]  /*2fa0*/  VIADD R201, R56, UR29 ;  /* 0x0000001d38c97c36 */ /* 0x000fe20008000000 */
[----:B------:R-:W-:Y:S02]  /*2fb0*/  LOP3.LUT R53, R5, 0x1a, RZ, 0xfc, !PT ;  /* 0x0000001a05357812 */ /* 0x000fe400078efcff */
[----:B------:R-:W-:Y:S02]  /*2fc0*/  SEL R57, R61, RZ, !P1 ;  /* 0x000000ff3d397207 */ /* 0x000fe40004800000 */
[----:B------:R-:W-:Y:S01]  /*2fd0*/  ISETP.GE.AND P1, PT, R54, UR32, PT ;  /* 0x0000002036007c0c */ /* 0x000fe2000bf26270 */
[----:B------:R1:W-:Y:S01]  /*2fe0*/  LDGSTS.E [R201], desc[UR38][R140.64], P2 ;  /* 0x000000008cc97fae */ /* 0x0003e200091a1026 */
[----:B------:R-:W-:-:S02]  /*2ff0*/  ISETP.GE.AND P6, PT, R53, UR32, PT ;  /* 0x0000002035007c0c */ /* 0x000fc4000bfc6270 */
[----:B------:R-:W-:Y:S01]  /*3000*/  LOP3.LUT R55, R5, 0x3a, RZ, 0xfc, !PT ;  /* 0x0000003a05377812 */ /* 0x000fe200078efcff */
[----:B------:R2:W-:Y:S01]  /*3010*/  LDGSTS.E [R201+0x8], desc[UR38][R138.64], P5 ;  /* 0x000080008ac97fae */ /* 0x0005e2000a9a1026 */
[----:B------:R-:W-:Y:S02]  /*3020*/  ISETP.NE.U32.AND P2, PT, R57, RZ, PT ;  /* 0x000000ff3900720c */ /* 0x000fe40003f45070 */
[C---:B------:R-:W-:Y:S01]  /*3030*/  SEL R57, R61.reuse, RZ, !P1 ;  /* 0x000000ff3d397207 */ /* 0x040fe20004800000 */
[----:B------:R3:W-:Y:S01]  /*3040*/  LDGSTS.E [R201+0x2000], desc[UR38][R136.64], P4 ;  /* 0x0200000088c97fae */ /* 0x0007e2000a1a1026 */
[----:B------:R-:W-:Y:S02]  /*3050*/  SEL R58, R61, RZ, !P6 ;  /* 0x000000ff3d3a7207 */ /* 0x000fe40007000000 */
[----:B------:R-:W-:Y:S01]  /*3060*/  ISETP.GE.AND P6, PT, R55, UR32, PT ;  /* 0x0000002037007c0c */ /* 0x000fe2000bfc6270 */
[----:B------:R4:W-:Y:S01]  /*3070*/  LDGSTS.E [R201+0x2008], desc[UR38][R134.64], P3 ;  /* 0x0200800086c97fae */ /* 0x0009e200099a1026 */
[----:B------:R-:W-:Y:S01]  /*3080*/  ISETP.NE.U32.AND P5, PT, R57, RZ, PT ;  /* 0x000000ff3900720c */ /* 0x000fe20003fa5070 */
[----:B-1----:R-:W-:Y:S01]  /*3090*/  IMAD.WIDE R140, R215, 0x4, R140 ;  /* 0x00000004d78c7825 */ /* 0x002fe200078e028c */
[----:B------:R-:W-:-:S02]  /*30a0*/  ISETP.NE.U32.AND P1, PT, R58, RZ, PT ;  /* 0x000000ff3a00720c */ /* 0x000fc40003f25070 */
[----:B------:R-:W-:Y:S01]  /*30b0*/  LOP3.LUT R57, R5, 0x1c, RZ, 0xfc, !PT ;  /* 0x0000001c05397812 */ /* 0x000fe200078efcff */
[----:B--2---:R-:W-:Y:S01]  /*30c0*/  IMAD.WIDE R138, R215, 0x4, R138 ;  /* 0x00000004d78a7825 */ /* 0x004fe200078e028a */
[----:B------:R-:W-:Y:S02]  /*30d0*/  SEL R58, R61, RZ, !P6 ;  /* 0x000000ff3d3a7207 */ /* 0x000fe40007000000 */
[----:B------:R-:W-:Y:S01]  /*30e0*/  ISETP.GE.AND P4, PT, R57, UR32, PT ;  /* 0x0000002039007c0c */ /* 0x000fe2000bf86270 */
[----:B---3--:R-:W-:Y:S01]  /*30f0*/  IMAD.WIDE R136, R217, 0x4, R136 ;  /* 0x00000004d9887825 */ /* 0x008fe200078e0288 */
[----:B------:R-:W-:Y:S02]  /*3100*/  ISETP.NE.U32.AND P6, PT, R58, RZ, PT ;  /* 0x000000ff3a00720c */ /* 0x000fe40003fc5070 */
[----:B------:R-:W-:Y:S01]  /*3110*/  ISETP.GE.AND P3, PT, R5, UR4, PT ;  /* 0x0000000405007c0c */ /* 0x000fe2000bf66270 */
[----:B----4-:R-:W-:Y:S01]  /*3120*/  IMAD.WIDE R134, R217, 0x4, R134 ;  /* 0x00000004d9867825 */ /* 0x010fe200078e0286 */
[----:B------:R-:W-:-:S02]  /*3130*/  LOP3.LUT R58, R17, 0x60, RZ, 0x3c, !PT ;  /* 0x00000060113a7812 */ /* 0x000fc400078e3cff */
[----:B------:R-:W-:Y:S02]  /*3140*/  SEL R60, R61, RZ, !P4 ;  /* 0x000000ff3d3c7207 */ /* 0x000fe40006000000 */
[----:B------:R-:W-:Y:S01]  /*3150*/  PLOP3.LUT P4, PT, PT, PT, UP1, 0x80, 0x8 ;  /* 0x000000000008781c */ /* 0x000fe20003f8f018 */
[----:B------:R-:W-:Y:S01]  /*3160*/  VIADD R203, R58, UR29 ;  /* 0x0000001d3acb7c36 */ /* 0x000fe20008000000 */
[----:B------:R-:W-:Y:S02]  /*3170*/  SEL R62, RZ, 0x4, P3 ;  /* 0x00000004ff3e7807 */ /* 0x000fe40001800000 */
[----:B------:R-:W-:Y:S02]  /*3180*/  LOP3.LUT R59, R5, 0x3c, RZ, 0xfc, !PT ;  /* 0x0000003c053b7812 */ /* 0x000fe400078efcff */
[----:B------:R-:W-:Y:S01]  /*3190*/  SEL R62, R62, RZ, P4 ;  /* 0x000000ff3e3e7207 */ /* 0x000fe20002000000 */
[----:B------:R1:W-:Y:S01]  /*31a0*/  LDGSTS.E [R203], desc[UR38][R132.64], P2 ;  /* 0x0000000084cb7fae */ /* 0x0003e200091a1026 */
[----:B------:R-:W-:-:S02]  /*31b0*/  ISETP.GE.AND P3, PT, R10, UR32, PT ;  /* 0x000000200a007c0c */ /* 0x000fc4000bf66270 */
[----:B------:R-:W-:Y:S01]  /*31c0*/  ISETP.GE.AND P4, PT, R59, UR32, PT ;  /* 0x000000203b007c0c */ /* 0x000fe2000bf86270 */
[----:B------:R2:W-:Y:S01]  /*31d0*/  LDGSTS.E [R203+0x8], desc[UR38][R130.64], P1 ;  /* 0x0000800082cb7fae */ /* 0x0005e200089a1026 */
[----:B------:R-:W-:Y:S02]  /*31e0*/  ISETP.NE.U32.AND P2, PT, R62, RZ, PT ;  /* 0x000000ff3e00720c */ /* 0x000fe40003f45070 */
[----:B------:R-:W-:Y:S01]  /*31f0*/  SEL R62, R61, RZ, !P3 ;  /* 0x000000ff3d3e7207 */ /* 0x000fe20005800000 */
[----:B------:R3:W-:Y:S01]  /*3200*/  LDGSTS.E [R203+0x2000], desc[UR38][R128.64], P5 ;  /* 0x0200000080cb7fae */ /* 0x0007e2000a9a1026 */
[----:B------:R-:W-:Y:S02]  /*3210*/  ISETP.GE.AND P5, PT, R12, UR32, PT ;  /* 0x000000200c007c0c */ /* 0x000fe4000bfa6270 */
[----:B------:R-:W-:Y:S01]  /*3220*/  ISETP.NE.U32.AND P3, PT, R60, RZ, PT ;  /* 0x000000ff3c00720c */ /* 0x000fe20003f65070 */
[----:B------:R4:W-:Y:S01]  /*3230*/  LDGSTS.E [R203+0x2008], desc[UR38][R126.64], P6 ;  /* 0x020080007ecb7fae */ /* 0x0009e2000b1a1026 */
[----:B------:R-:W-:Y:S01]  /*3240*/  ISETP.GE.AND P6, PT, R34, UR32, PT ;  /* 0x0000002022007c0c */ /* 0x000fe2000bfc6270 */
[----:B-1----:R-:W-:Y:S01]  /*3250*/  IMAD.WIDE R132, R215, 0x4, R132 ;  /* 0x00000004d7847825 */ /* 0x002fe200078e0284 */
[----:B------:R-:W-:-:S02]  /*3260*/  SEL R60, R61, RZ, !P4 ;  /* 0x000000ff3d3c7207 */ /* 0x000fc40006000000 */
[----:B------:R-:W-:Y:S01]  /*3270*/  ISETP.NE.U32.AND P1, PT, R62, RZ, PT ;  /* 0x000000ff3e00720c */ /* 0x000fe20003f25070 */
[----:B--2---:R-:W-:Y:S01]  /*3280*/  IMAD.WIDE R130, R215, 0x4, R130 ;  /* 0x00000004d7827825 */ /* 0x004fe200078e0282 */
[----:B------:R-:W-:Y:S02]  /*3290*/  SEL R62, R61, RZ, !P5 ;  /* 0x000000ff3d3e7207 */ /* 0x000fe40006800000 */
[----:B------:R-:W-:Y:S01]  /*32a0*/  ISETP.GE.AND P5, PT, R6, UR4, PT ;  /* 0x0000000406007c0c */ /* 0x000fe2000bfa6270 */
[----:B---3--:R-:W-:Y:S01]  /*32b0*/  IMAD.WIDE R128, R217, 0x4, R128 ;  /* 0x00000004d9807825 */ /* 0x008fe200078e0280 */
[----:B------:R-:W-:Y:S02]  /*32c0*/  SEL R61, R61, RZ, !P6 ;  /* 0x000000ff3d3d7207 */ /* 0x000fe40007000000 */
[----:B------:R-:W-:Y:S01]  /*32d0*/  ISETP.NE.U32.AND P4, PT, R60, RZ, PT ;  /* 0x000000ff3c00720c */ /* 0x000fe20003f85070 */
[----:B----4-:R-:W-:Y:S01]  /*32e0*/  IMAD.WIDE R126, R215, 0x4, R126 ;  /* 0x00000004d77e7825 */ /* 0x010fe200078e027e */
[----:B------:R-:W-:-:S02]  /*32f0*/  ISETP.GE.AND P6, PT, R9, UR4, PT ;  /* 0x0000000409007c0c */ /* 0x000fc4000bfc6270 */
[----:B------:R-:W-:Y:S01]  /*3300*/  LOP3.LUT R60, R17, 0x70, RZ, 0x3c, !PT ;  /* 0x00000070113c7812 */ /* 0x000fe200078e3cff */
[----:B------:R-:W-:Y:S01]  /*3310*/  IMAD.U32 R217, RZ, RZ, UR15 ;  /* 0x0000000fffd97e24 */ /* 0x000fe2000f8e00ff */
[----:B------:R-:W-:Y:S02]  /*3320*/  SEL R63, RZ, 0x4, P5 ;  /* 0x00000004ff3f7807 */ /* 0x000fe40002800000 */
[----:B------:R-:W-:Y:S01]  /*3330*/  PLOP3.LUT P5, PT, PT, PT, UP1, 0x80, 0x8 ;  /* 0x000000000008781c */ /* 0x000fe20003faf018 */
[----:B------:R-:W-:Y:S01]  /*3340*/  VIADD R205, R60, UR29 ;  /* 0x0000001d3ccd7c36 */ /* 0x000fe20008000000 */
[----:B------:R-:W-:Y:S02]  /*3350*/  SEL R194, RZ, 0x4, P6 ;  /* 0x00000004ffc27807 */ /* 0x000fe40003000000 */
[----:B------:R-:W-:Y:S02]  /*3360*/  PLOP3.LUT P6, PT, PT, PT, UP1, 0x80, 0x8 ;  /* 0x000000000008781c */ /* 0x000fe40003fcf018 */
[----:B------:R-:W-:Y:S01]  /*3370*/  SEL R194, R194, RZ, P5 ;  /* 0x000000ffc2c27207 */ /* 0x000fe20002800000 */
[----:B------:R1:W-:Y:S01]  /*3380*/  LDGSTS.E [R205], desc[UR38][R124.64], P3 ;  /* 0x000000007ccd7fae */ /* 0x0003e200099a1026 */
[----:B------:R-:W-:-:S02]  /*3390*/  ISETP.GE.AND P5, PT, R7, UR4, PT ;  /* 0x0000000407007c0c */ /* 0x000fc4000bfa6270 */
[----:B------:R-:W-:Y:S01]  /*33a0*/  ISETP.NE.U32.AND P3, PT, R62, RZ, PT ;  /* 0x000000ff3e00720c */ /* 0x000fe20003f65070 */
[----:B------:R-:W-:Y:S01]  /*33b0*/  LDGSTS.E [R205+0x8], desc[UR38][R98.64], P1 ;  /* 0x0000800062cd7fae */ /* 0x000fe200089a1026 */
[----:B------:R-:W-:Y:S02]  /*33c0*/  SEL R63, R63, RZ, P6 ;  /* 0x000000ff3f3f7207 */ /* 0x000fe40003000000 */
[----:B------:R-:W-:Y:S01]  /*33d0*/  PLOP3.LUT P6, PT, PT, PT, UP1, 0x80, 0x8 ;  /* 0x000000000008781c */ /* 0x000fe20003fcf018 */
[----:B------:R-:W-:Y:S01]  /*33e0*/  LDGSTS.E [R205+0x2000], desc[UR38][R90.64], P4 ;  /* 0x020000005acd7fae */ /* 0x000fe2000a1a1026 */
[----:B------:R-:W-:Y:S02]  /*33f0*/  SEL R62, RZ, 0x4, P5 ;  /* 0x00000004ff3e7807 */ /* 0x000fe40002800000 */
[----:B------:R-:W-:Y:S01]  /*3400*/  ISETP.GE.AND P5, PT, R8, UR4, PT ;  /* 0x0000000408007c0c */ /* 0x000fe2000bfa6270 */
[----:B-1----:R-:W-:Y:S01]  /*3410*/  IMAD.WIDE R124, R215, 0x4, R124 ;  /* 0x00000004d77c7825 */ /* 0x002fe200078e027c */
[----:B------:R-:W-:-:S02]  /*3420*/  ISETP.NE.U32.AND P1, PT, R194, RZ, PT ;  /* 0x000000ffc200720c */ /* 0x000fc40003f25070 */
[----:B------:R-:W-:Y:S01]  /*3430*/  ISETP.NE.U32.AND P4, PT, R61, RZ, PT ;  /* 0x000000ff3d00720c */ /* 0x000fe20003f85070 */
[----:B------:R-:W-:Y:S01]  /*3440*/  LDGSTS.E [R205+0x2008], desc[UR38][R168.64], P3 ;  /* 0x02008000a8cd7fae */ /* 0x000fe200099a1026 */
[----:B------:R-:W-:Y:S01]  /*3450*/  SEL R194, R62, RZ, P6 ;  /* 0x000000ff3ec27207 */ /* 0x000fe20003000000 */
[----:B------:R-:W-:Y:S01]  /*3460*/  IMAD.U32 R215, RZ, RZ, UR15 ;  /* 0x0000000fffd77e24 */ /* 0x000fe2000f8e00ff */
[----:B------:R-:W-:Y:S01]  /*3470*/  PLOP3.LUT P6, PT, PT, PT, UP1, 0x80, 0x8 ;  /* 0x000000000008781c */ /* 0x000fe20003fcf018 */
[----:B------:R-:W0:Y:S01]  /*3480*/  LDGDEPBAR ;  /* 0x00000000000079af */ /* 0x000e220000000000 */
[----:B------:R-:W-:Y:S02]  /*3490*/  SEL R61, RZ, 0x4, P5 ;  /* 0x00000004ff3d7807 */ /* 0x000fe40002800000 */
[----:B------:R-:W-:Y:S02]  /*34a0*/  LOP3.LUT R62, R4, 0x40, RZ, 0x3c, !PT ;  /* 0x00000040043e7812 */ /* 0x000fe400078e3cff */
[----:B------:R-:W-:-:S02]  /*34b0*/  SEL R196, R61, RZ, P6 ;  /* 0x000000ff3dc47207 */ /* 0x000fc40003000000 */
[----:B------:R-:W-:Y:S01]  /*34c0*/  LOP3.LUT R61, R4, 0x20, RZ, 0x3c, !PT ;  /* 0x00000020043d7812 */ /* 0x000fe200078e3cff */
[----:B------:R1:W-:Y:S01]  /*34d0*/  LDGSTS.E [R207+0xc000], desc[UR38][R122.64], P4 ;  /* 0x0c0000007acf7fae */ /* 0x0003e2000a1a1026 */
[----:B------:R-:W-:Y:S01]  /*34e0*/  ISETP.NE.U32.AND P3, PT, R63, RZ, PT ;  /* 0x000000ff3f00720c */ /* 0x000fe20003f65070 */
[----:B------:R-:W-:Y:S01]  /*34f0*/  VIADD R211, R62, UR29 ;  /* 0x0000001d3ed37c36 */ /* 0x000fe20008000000 */
[----:B------:R-:W-:Y:S01]  /*3500*/  LOP3.LUT R63, R4, 0x60, RZ, 0x3c, !PT ;  /* 0x00000060043f7812 */ /* 0x000fe200078e3cff */
[----:B------:R-:W-:Y:S01]  /*3510*/  VIADD R209, R61, UR29 ;  /* 0x0000001d3dd17c36 */ /* 0x000fe20008000000 */
[----:B------:R2:W-:Y:S01]  /*3520*/  LDGSTS.E [R207+0xc400], desc[UR38][R114.64], P4 ;  /* 0x0c40000072cf7fae */ /* 0x0005e2000a1a1026 */
[----:B------:R-:W-:Y:S02]  /*3530*/  ISETP.GE.AND P5, PT, R13, UR4, PT ;  /* 0x000000040d007c0c */ /* 0x000fe4000bfa6270 */
[----:B------:R-:W-:Y:S01]  /*3540*/  VIADD R213, R63, UR29 ;  /* 0x0000001d3fd57c36 */ /* 0x000fe20008000000 */
[----:B------:R3:W-:Y:S01]  /*3550*/  LDGSTS.E [R207+0xc800], desc[UR38][R106.64], P4 ;  /* 0x0c8000006acf7fae */ /* 0x0007e2000a1a1026 */
[----:B------:R-:W-:-:S02]  /*3560*/  PLOP3.LUT P6, PT, PT, PT, UP1, 0x80, 0x8 ;  /* 0x000000000008781c */ /* 0x000fc40003fcf018 */
[----:B------:R-:W-:Y:S01]  /*3570*/  SEL R198, RZ, 0x4, P5 ;  /* 0x00000004ffc67807 */ /* 0x000fe20002800000 */
[----:B------:R4:W-:Y:S01]  /*3580*/  LDGSTS.E [R207+0xcc00], desc[UR38][R94.64], P4 ;  /* 0x0cc000005ecf7fae */ /* 0x0009e2000a1a1026 */
[----:B------:R-:W-:Y:S01]  /*3590*/  ISETP.NE.U32.AND P5, PT, R196, RZ, PT ;  /* 0x000000ffc400720c */ /* 0x000fe20003fa5070 */
[----:B-1----:R-:W-:Y:S01]  /*35a0*/  IMAD.WIDE R122, R215, 0x4, R122 ;  /* 0x00000004d77a7825 */ /* 0x002fe200078e027a */
[----:B------:R-:W-:Y:S01]  /*35b0*/  SEL R198, R198, RZ, P6 ;  /* 0x000000ffc6c67207 */ /* 0x000fe20003000000 */
[----:B------:R1:W-:Y:S01]  /*35c0*/  LDGSTS.E [R209+0xc100], desc[UR38][R120.64], P4 ;  /* 0x0c10000078d17fae */ /* 0x0003e2000a1a1026 */
[----:B------:R-:W-:Y:S01]  /*35d0*/  ISETP.GE.AND P6, PT, R14, UR4, PT ;  /* 0x000000040e007c0c */ /* 0x000fe2000bfc6270 */
[C---:B--2---:R-:W-:Y:S02]  /*35e0*/  IMAD.WIDE R114, R217.reuse, 0x4, R114 ;  /* 0x00000004d9727825 */ /* 0x044fe400078e0272 */
[----:B------:R2:W-:Y:S02]  /*35f0*/  LDGSTS.E [R209+0xc500], desc[UR38][R112.64], P4 ;  /* 0x0c50000070d17fae */ /* 0x0005e4000a1a1026 */
[----:B---3--:R-:W-:-:S02]  /*3600*/  IMAD.WIDE R106, R217, 0x4, R106 ;  /* 0x00000004d96a7825 */ /* 0x008fc400078e026a */
[----:B------:R3:W-:Y:S02]  /*3610*/  LDGSTS.E [R209+0xc900], desc[UR38][R104.64], P4 ;  /* 0x0c90000068d17fae */ /* 0x0007e4000a1a1026 */
[C---:B----4-:R-:W-:Y:S02]  /*3620*/  IMAD.WIDE R94, R217.reuse, 0x4, R94 ;  /* 0x00000004d95e7825 */ /* 0x050fe400078e025e */
[----:B------:R4:W-:Y:S02]  /*3630*/  LDGSTS.E [R209+0xcd00], desc[UR38][R92.64], P4 ;  /* 0x0cd000005cd17fae */ /* 0x0009e4000a1a1026 */
[----:B-1----:R-:W-:Y:S02]  /*3640*/  IMAD.WIDE R120, R217, 0x4, R120 ;  /* 0x00000004d9787825 */ /* 0x002fe400078e0278 */
[----:B------:R1:W-:Y:S02]  /*3650*/  LDGSTS.E [R211+0xc200], desc[UR38][R118.64], P4 ;  /* 0x0c20000076d37fae */ /* 0x0003e4000a1a1026 */
[----:B--2---:R-:W-:-:S02]  /*3660*/  IMAD.WIDE R112, R219, 0x4, R112 ;  /* 0x00000004db707825 */ /* 0x004fc400078e0270 */
[----:B------:R2:W-:Y:S02]  /*3670*/  LDGSTS.E [R211+0xc600], desc[UR38][R110.64], P4 ;  /* 0x0c6000006ed37fae */ /* 0x0005e4000a1a1026 */
[C---:B---3--:R-:W-:Y:S02]  /*3680*/  IMAD.WIDE R104, R219.reuse, 0x4, R104 ;  /* 0x00000004db687825 */ /* 0x048fe400078e0268 */
[----:B------:R3:W-:Y:S02]  /*3690*/  LDGSTS.E [R211+0xca00], desc[UR38][R102.64], P4 ;  /* 0x0ca0000066d37fae */ /* 0x0007e4000a1a1026 */
[C---:B----4-:R-:W-:Y:S02]  /*36a0*/  IMAD.WIDE R92, R219.reuse, 0x4, R92 ;  /* 0x00000004db5c7825 */ /* 0x050fe400078e025c */
[----:B------:R4:W-:Y:S02]  /*36b0*/  LDGSTS.E [R211+0xce00], desc[UR38][R180.64], P4 ;  /* 0x0ce00000b4d37fae */ /* 0x0009e4000a1a1026 */
[----:B-1----:R-:W-:-:S02]  /*36c0*/  IMAD.WIDE R118, R219, 0x4, R118 ;  /* 0x00000004db767825 */ /* 0x002fc400078e0276 */
[----:B------:R1:W-:Y:S02]  /*36d0*/  LDGSTS.E [R213+0xc300], desc[UR38][R116.64], P4 ;  /* 0x0c30000074d57fae */ /* 0x0003e4000a1a1026 */
[C---:B--2---:R-:W-:Y:S02]  /*36e0*/  IMAD.WIDE R110, R221.reuse, 0x4, R110 ;  /* 0x00000004dd6e7825 */ /* 0x044fe400078e026e */
[----:B------:R2:W-:Y:S02]  /*36f0*/  LDGSTS.E [R213+0xc700], desc[UR38][R108.64], P4 ;  /* 0x0c7000006cd57fae */ /* 0x0005e4000a1a1026 */
[----:B---3--:R-:W-:Y:S02]  /*3700*/  IMAD.WIDE R102, R221, 0x4, R102 ;  /* 0x00000004dd667825 */ /* 0x008fe400078e0266 */
[----:B------:R3:W-:Y:S02]  /*3710*/  LDGSTS.E [R213+0xcb00], desc[UR38][R100.64], P4 ;  /* 0x0cb0000064d57fae */ /* 0x0007e4000a1a1026 */
[----:B----4-:R-:W-:-:S02]  /*3720*/  IMAD.WIDE R180, R217, 0x4, R180 ;  /* 0x00000004d9b47825 */ /* 0x010fc400078e02b4 */
[----:B------:R4:W-:Y:S01]  /*3730*/  LDGSTS.E [R213+0xcf00], desc[UR38][R170.64], P4 ;  /* 0x0cf00000aad57fae */ /* 0x0009e2000a1a1026 */
[----:B------:R-:W-:Y:S01]  /*3740*/  ISETP.NE.U32.AND P4, PT, R194, RZ, PT ;  /* 0x000000ffc200720c */ /* 0x000fe20003f85070 */
[C---:B-1----:R-:W-:Y:S01]  /*3750*/  IMAD.WIDE R116, R215.reuse, 0x4, R116 ;  /* 0x00000004d7747825 */ /* 0x042fe200078e0274 */
[----:B------:R-:W-:Y:S01]  /*3760*/  SEL R194, RZ, 0x4, P6 ;  /* 0x00000004ffc27807 */ /* 0x000fe20003000000 */
[----:B------:R-:W0:Y:S01]  /*3770*/  LDGDEPBAR ;  /* 0x00000000000079af */ /* 0x000e220000000000 */
[----:B------:R-:W-:Y:S01]  /*3780*/  BAR.SYNC.DEFER_BLOCKING 0x0 ;  /* 0x0000000000007b1d */ /* 0x000fe20000010000 */
[----:B------:R-:W-:Y:S01]  /*3790*/  PLOP3.LUT P6, PT, PT, PT, UP1, 0x80, 0x8 ;  /* 0x000000000008781c */ /* 0x000fe20003fcf018 */
[----:B--2---:R-:W-:-:S03]  /*37a0*/  IMAD.WIDE R108, R215, 0x4, R108 ;  /* 0x00000004d76c7825 */ /* 0x004fc600078e026c */
[----:B------:R-:W-:Y:S01]  /*37b0*/  SEL R194, R194, RZ, P6 ;  /* 0x000000ffc2c27207 */ /* 0x000fe20003000000 */
[----:B------:R-:W-:Y:S01]  /*37c0*/  IMAD.U32 R215, RZ, RZ, UR14 ;  /* 0x0000000effd77e24 */ /* 0x000fe2000f8e00ff */
[----:B------:R-:W-:Y:S01]  /*37d0*/  ISETP.GE.AND P6, PT, R15, UR4, PT ;  /* 0x000000040f007c0c */ /* 0x000fe2000bfc6270 */
[----:B---3--:R-:W-:-:S04]  /*37e0*/  IMAD.WIDE R100, R223, 0x4, R100 ;  /* 0x00000004df647825 */ /* 0x008fc800078e0264 */
[----:B------:R-:W-:-:S04]  /*37f0*/  IMAD.WIDE R98, R215, 0x4, R98 ;  /* 0x00000004d7627825 */ /* 0x000fc800078e0262 */
[----:B------:R-:W-:-:S04]  /*3800*/  IMAD.WIDE R90, R215, 0x4, R90 ;  /* 0x00000004d75a7825 */ /* 0x000fc800078e025a */
[----:B------:R-:W-:Y:S01]  /*3810*/  IMAD.WIDE R168, R215, 0x4, R168 ;  /* 0x00000004d7a87825 */ /* 0x000fe200078e02a8 */
[----:B------:R-:W-:Y:S01]  /*3820*/  @!PT LDS RZ, [RZ] ;  /* 0x00000000fffff984 */ /* 0x000fe20000000800 */
[----:B------:R-:W-:Y:S01]  /*3830*/  @!PT LDS RZ, [RZ] ;  /* 0x00000000fffff984 */ /* 0x000fe20000000800 */
[----:B------:R-:W-:Y:S01]  /*3840*/  @!PT LDS RZ, [RZ] ;  /* 0x00000000fffff984 */ /* 0x000fe20000000800 */
[----:B------:R1:W-:Y:S01]  /*3850*/  LDGSTS.E [R191+0x4000], desc[UR38][R96.64], P2 ;  /* 0x0400000060bf7fae */ /* 0x0003e200091a1026 */
[----:B------:R-:W-:Y:S02]  /*3860*/  ISETP.NE.U32.AND P2, PT, R198, RZ, PT ;  /* 0x000000ffc600720c */ /* 0x000fe40003f45070 */
[----:B----4-:R-:W-:Y:S01]  /*3870*/  IMAD.WIDE R170, R219, 0x4, R170 ;  /* 0x00000004dbaa7825 */ /* 0x010fe200078e02aa */
[----:B------:R2:W-:Y:S01]  /*3880*/  LDGSTS.E [R191+0x4008], desc[UR38][R88.64], P3 ;  /* 0x0400800058bf7fae */ /* 0x0005e200099a1026 */
[----:B------:R-:W-:Y:S02]  /*3890*/  ISETP.NE.U32.AND P3, PT, R194, RZ, PT ;  /* 0x000000ffc200720c */ /* 0x000fe40003f65070 */
[----:B------:R-:W-:Y:S01]  /*38a0*/  SEL R194, RZ, 0x4, P6 ;  /* 0x00000004ffc27807 */ /* 0x000fe20003000000 */
[----:B------:R3:W-:Y:S01]  /*38b0*/  LDGSTS.E [R191+0x6000], desc[UR38][R182.64], P4 ;  /* 0x06000000b6bf7fae */ /* 0x0007e2000a1a1026 */
[----:B------:R-:W-:-:S02]  /*38c0*/  PLOP3.LUT P4, PT, PT, PT, UP1, 0x80, 0x8 ;  /* 0x000000000008781c */ /* 0x000fc40003f8f018 */
[----:B------:R-:W-:Y:S01]  /*38d0*/  ISETP.GE.AND P6, PT, R16, UR4, PT ;  /* 0x0000000410007c0c */ /* 0x000fe2000bfc6270 */
[----:B------:R4:W-:Y:S01]  /*38e0*/  LDGSTS.E [R191+0x6008], desc[UR38][R172.64], P5 ;  /* 0x06008000acbf7fae */ /* 0x0009e2000a9a1026 */
[----:B------:R-:W-:Y:S02]  /*38f0*/  SEL R194, R194, RZ, P4 ;  /* 0x000000ffc2c27207 */ /* 0x000fe40002000000 */
[----:B------:R-:W-:Y:S01]  /*3900*/  PLOP3.LUT P4, PT, PT, PT, UP1, 0x80, 0x8 ;  /* 0x000000000008781c */ /* 0x000fe20003f8f018 */
[----:B------:R5:W-:Y:S01]  /*3910*/  LDGSTS.E [R193+0x4000], desc[UR38][R174.64], P2 ;  /* 0x04000000aec17fae */ /* 0x000be200091a1026 */
[----:B------:R-:W-:Y:S02]  /*3920*/  SEL R196, RZ, 0x4, P6 ;  /* 0x00000004ffc47807 */ /* 0x000fe40003000000 */
[----:B------:R-:W-:Y:S01]  /*3930*/  ISETP.GE.AND P6, PT, R18, UR4, PT ;  /* 0x0000000412007c0c */ /* 0x000fe2000bfc6270 */
[----:B------:R1:W-:Y:S01]  /*3940*/  LDGSTS.E [R193+0x4008], desc[UR38][R176.64], P3 ;  /* 0x04008000b0c17fae */ /* 0x0003e200099a1026 */
[----:B------:R-:W-:-:S02]  /*3950*/  SEL R196, R196, RZ, P4 ;  /* 0x000000ffc4c47207 */ /* 0x000fc40002000000 */
[----:B------:R-:W-:Y:S02]  /*3960*/  PLOP3.LUT P4, PT, PT, PT, UP1, 0x80, 0x8 ;  /* 0x000000000008781c */ /* 0x000fe40003f8f018 */
[----:B------:R-:W-:Y:S02]  /*3970*/  SEL R198, RZ, 0x4, P6 ;  /* 0x00000004ffc67807 */ /* 0x000fe40003000000 */
[----:B------:R-:W-:Y:S02]  /*3980*/  ISETP.GE.AND P6, PT, R19, UR4, PT ;  /* 0x0000000413007c0c */ /* 0x000fe4000bfc6270 */
[----:B------:R-:W-:Y:S02]  /*3990*/  ISETP.NE.U32.AND P5, PT, R194, RZ, PT ;  /* 0x000000ffc200720c */ /* 0x000fe40003fa5070 */
[----:B------:R-:W-:Y:S02]  /*39a0*/  SEL R198, R198, RZ, P4 ;  /* 0x000000ffc6c67207 */ /* 0x000fe40002000000 */
[----:B------:R-:W-:-:S02]  /*39b0*/  PLOP3.LUT P4, PT, PT, PT, UP1, 0x80, 0x8 ;  /* 0x000000000008781c */ /* 0x000fc40003f8f018 */
[----:B------:R-:W-:Y:S02]  /*39c0*/  SEL R194, RZ, 0x4, P6 ;  /* 0x00000004ffc27807 */ /* 0x000fe40003000000 */
[----:B------:R-:W-:Y:S02]  /*39d0*/  ISETP.GE.AND P6, PT, R36, UR4, PT ;  /* 0x0000000424007c0c */ /* 0x000fe4000bfc6270 */
[----:B------:R-:W-:Y:S02]  /*39e0*/  SEL R194, R194, RZ, P4 ;  /* 0x000000ffc2c27207 */ /* 0x000fe40002000000 */
[----:B------:R-:W-:Y:S01]  /*39f0*/  ISETP.NE.U32.AND P2, PT, R196, RZ, PT ;  /* 0x000000ffc400720c */ /* 0x000fe20003f45070 */
[----:B------:R1:W-:Y:S01]  /*3a00*/  LDGSTS.E [R193+0x6000], desc[UR38][R178.64], P5 ;  /* 0x06000000b2c17fae */ /* 0x0003e2000a9a1026 */
[----:B------:R-:W-:Y:S02]  /*3a10*/  ISETP.GE.AND P4, PT, R11, UR4, PT ;  /* 0x000000040b007c0c */ /* 0x000fe4000bf86270 */
[----:B------:R-:W-:-:S02]  /*3a20*/  SEL R196, RZ, 0x4, P6 ;  /* 0x00000004ffc47807 */ /* 0x000fc40003000000 */
[----:B------:R-:W-:Y:S02]  /*3a30*/  ISETP.NE.U32.AND P6, PT, R198, RZ, PT ;  /* 0x000000ffc600720c */ /* 0x000fe40003fc5070 */
[----:B------:R-:W-:Y:S02]  /*3a40*/  SEL R198, RZ, 0x4, P4 ;  /* 0x00000004ffc67807 */ /* 0x000fe40002000000 */
[----:B------:R-:W-:Y:S02]  /*3a50*/  PLOP3.LUT P4, PT, PT, PT, UP1, 0x80, 0x8 ;  /* 0x000000000008781c */ /* 0x000fe40003f8f018 */
[----:B------:R-:W-:Y:S01]  /*3a60*/  ISETP.GE.AND P5, PT, R37, UR4, PT ;  /* 0x0000000425007c0c */ /* 0x000fe2000bfa6270 */
[----:B------:R1:W-:Y:S01]  /*3a70*/  LDGSTS.E [R193+0x6008], desc[UR38][R166.64], P2 ;  /* 0x06008000a6c17fae */ /* 0x0003e200091a1026 */
[----:B------:R-:W-:Y:S02]  /*3a80*/  SEL R198, R198, RZ, P4 ;  /* 0x000000ffc6c67207 */ /* 0x000fe40002000000 */
[----:B------:R-:W-:-:S02]  /*3a90*/  PLOP3.LUT P4, PT, PT, PT, UP1, 0x80, 0x8 ;  /* 0x000000000008781c */ /* 0x000fc40003f8f018 */
[----:B------:R-:W-:Y:S01]  /*3aa0*/  ISETP.NE.U32.AND P3, PT, R198, RZ, PT ;  /* 0x000000ffc600720c */ /* 0x000fe20003f65070 */
[----:B------:R1:W-:Y:S01]  /*3ab0*/  LDGSTS.E [R195+0x4000], desc[UR38][R164.64], P6 ;  /* 0x04000000a4c37fae */ /* 0x0003e2000b1a1026 */
[----:B------:R-:W-:Y:S02]  /*3ac0*/  SEL R196, R196, RZ, P4 ;  /* 0x000000ffc4c47207 */ /* 0x000fe40002000000 */
[----:B------:R-:W-:Y:S02]  /*3ad0*/  ISETP.NE.U32.AND P4, PT, R194, RZ, PT ;  /* 0x000000ffc200720c */ /* 0x000fe40003f85070 */
[----:B------:R-:W-:Y:S02]  /*3ae0*/  PLOP3.LUT P6, PT, PT, PT, UP1, 0x80, 0x8 ;  /* 0x000000000008781c */ /* 0x000fe40003fcf018 */
[----:B------:R-:W-:Y:S02]  /*3af0*/  SEL R194, RZ, 0x4, P5 ;  /* 0x00000004ffc27807 */ /* 0x000fe40002800000 */
[----:B------:R-:W-:-:S02]  /*3b00*/  ISETP.GE.AND P5, PT, R39, UR4, PT ;  /* 0x0000000427007c0c */ /* 0x000fc4000bfa6270 */
[----:B------:R-:W-:Y:S02]  /*3b10*/  ISETP.NE.U32.AND P2, PT, R196, RZ, PT ;  /* 0x000000ffc400720c */ /* 0x000fe40003f45070 */
[----:B------:R-:W-:Y:S02]  /*3b20*/  SEL R194, R194, RZ, P6 ;  /* 0x000000ffc2c27207 */ /* 0x000fe40003000000 */
[----:B------:R-:W-:Y:S01]  /*3b30*/  PLOP3.LUT P6, PT, PT, PT, UP1, 0x80, 0x8 ;  /* 0x000000000008781c */ /* 0x000fe20003fcf018 */
[----:B------:R1:W-:Y:S01]  /*3b40*/  LDGSTS.E [R195+0x4008], desc[UR38][R162.64], P4 ;  /* 0x04008000a2c37fae */ /* 0x0003e2000a1a1026 */
[----:B------:R-:W-:Y:S02]  /*3b50*/  SEL R196, RZ, 0x4, P5 ;  /* 0x00000004ffc47807 */ /* 0x000fe40002800000 */
[----:B------:R-:W-:Y:S02]  /*3b60*/  ISETP.GE.AND P5, PT, R40, UR4, PT ;  /* 0x0000000428007c0c */ /* 0x000fe4000bfa6270 */
[----:B------:R-:W-:-:S02]  /*3b70*/  SEL R196, R196, RZ, P6 ;  /* 0x000000ffc4c47207 */ /* 0x000fc40003000000 */
[----:B------:R-:W-:Y:S01]  /*3b80*/  PLOP3.LUT P6, PT, PT, PT, UP1, 0x80, 0x8 ;  /* 0x000000000008781c */ /* 0x000fe20003fcf018 */
[----:B------:R1:W-:Y:S01]  /*3b90*/  LDGSTS.E [R195+0x6000], desc[UR38][R160.64], P2 ;  /* 0x06000000a0c37fae */ /* 0x0003e200091a1026 */
        /* <DEDUP_REMOVED lines=8> */
[----:B------:R-:W-:Y:S01]  /*3c20*/  ISETP.GE.AND P6, PT, R10, UR4, PT ;  /* 0x000000040a007c0c */ /* 0x000fe2000bfc6270 */
[----:B------:R1:W-:Y:S01]  /*3c30*/  LDGSTS.E [R195+0x6008], desc[UR38][R158.64], P4 ;  /* 0x060080009ec37fae */ /* 0x0003e2000a1a1026 */
[----:B------:R-:W-:Y:S02]  /*3c40*/  ISETP.NE.U32.AND P2, PT, R196, RZ, PT ;  /* 0x000000ffc400720c */ /* 0x000fe40003f45070 */
[----:B------:R-:W-:-:S02]  /*3c50*/  SEL R196, RZ, 0x4, P5 ;  /* 0x00000004ffc47807 */ /* 0x000fc40002800000 */
[----:B------:R-:W-:Y:S02]  /*3c60*/  ISETP.NE.U32.AND P5, PT, R198, RZ, PT ;  /* 0x000000ffc600720c */ /* 0x000fe40003fa5070 */
[----:B------:R-:W-:Y:S02]  /*3c70*/  SEL R198, RZ, 0x4, P6 ;  /* 0x00000004ffc67807 */ /* 0x000fe40003000000 */
[----:B------:R-:W-:-:S04]  /*3c80*/  PLOP3.LUT P6, PT, PT, PT, UP1, 0x80, 0x8 ;  /* 0x000000000008781c */ /* 0x000fc80003fcf018 */
[----:B------:R-:W-:Y:S01]  /*3c90*/  SEL R198, R198, RZ, P6 ;  /* 0x000000ffc6c67207 */ /* 0x000fe20003000000 */
[----:B------:R1:W-:Y:S01]  /*3ca0*/  LDGSTS.E [R197+0x4000], desc[UR38][R156.64], P2 ;  /* 0x040000009cc57fae */ /* 0x0003e200091a1026 */
[----:B------:R-:W-:Y:S02]  /*3cb0*/  PLOP3.LUT P6, PT, PT, PT, UP1, 0x80, 0x8 ;  /* 0x000000000008781c */ /* 0x000fe40003fcf018 */
[----:B------:R-:W-:Y:S01]  /*3cc0*/  ISETP.NE.U32.AND P2, PT, R194, RZ, PT ;  /* 0x000000ffc200720c */ /* 0x000fe20003f45070 */
[----:B------:R1:W-:Y:S01]  /*3cd0*/  LDGSTS.E [R197+0x4008], desc[UR38][R154.64], P1 ;  /* 0x040080009ac57fae */ /* 0x0003e200089a1026 */
[----:B------:R-:W-:Y:S02]  /*3ce0*/  SEL R196, R196, RZ, P6 ;  /* 0x000000ffc4c47207 */ /* 0x000fe40003000000 */
[----:B------:R-:W-:Y:S01]  /*3cf0*/  ISETP.GE.AND P6, PT, R44, UR4, PT ;  /* 0x000000042c007c0c */ /* 0x000fe2000bfc6270 */
[----:B------:R1:W-:Y:S01]  /*3d00*/  LDGSTS.E [R197+0x6000], desc[UR38][R152.64], P5 ;  /* 0x0600000098c57fae */ /* 0x0003e2000a9a1026 */
[----:B------:R-:W-:-:S02]  /*3d10*/  PLOP3.LUT P5, PT, PT, PT, UP1, 0x80, 0x8 ;  /* 0x000000000008781c */ /* 0x000fc40003faf018 */
[----:B------:R-:W-:Y:S01]  /*3d20*/  SEL R194, RZ, 0x4, P6 ;  /* 0x00000004ffc27807 */ /* 0x000fe20003000000 */
[----:B------:R1:W-:Y:S01]  /*3d30*/  LDGSTS.E [R197+0x6008], desc[UR38][R150.64], P3 ;  /* 0x0600800096c57fae */ /* 0x0003e200099a1026 */
[----:B------:R-:W-:Y:S02]  /*3d40*/  ISETP.GE.AND P6, PT, R45, UR4, PT ;  /* 0x000000042d007c0c */ /* 0x000fe4000bfc6270 */
[----:B------:R-:W-:Y:S01]  /*3d50*/  ISETP.NE.U32.AND P1, PT, R196, RZ, PT ;  /* 0x000000ffc400720c */ /* 0x000fe20003f25070 */
[----:B------:R1:W-:Y:S01]  /*3d60*/  LDGSTS.E [R199+0x4000], desc[UR38][R148.64], P2 ;  /* 0x0400000094c77fae */ /* 0x0003e200091a1026 */
[----:B------:R-:W-:Y:S02]  /*3d70*/  SEL R194, R194, RZ, P5 ;  /* 0x000000ffc2c27207 */ /* 0x000fe40002800000 */
[----:B------:R-:W-:Y:S02]  /*3d80*/  PLOP3.LUT P5, PT, PT, PT, UP1, 0x80, 0x8 ;  /* 0x000000000008781c */ /* 0x000fe40003faf018 */
[----:B------:R-:W-:-:S02]  /*3d90*/  SEL R196, RZ, 0x4, P6 ;  /* 0x00000004ffc47807 */ /* 0x000fc40003000000 */
[----:B------:R-:W-:Y:S02]  /*3da0*/  ISETP.NE.U32.AND P6, PT, R194, RZ, PT ;  /* 0x000000ffc200720c */ /* 0x000fe40003fc5070 */
[----:B------:R-:W-:Y:S02]  /*3db0*/  SEL R196, R196, RZ, P5 ;  /* 0x000000ffc4c47207 */ /* 0x000fe40002800000 */
[----:B------:R-:W-:Y:S01]  /*3dc0*/  ISETP.GE.AND P5, PT, R47, UR4, PT ;  /* 0x000000042f007c0c */ /* 0x000fe2000bfa6270 */
[----:B------:R1:W-:Y:S01]  /*3dd0*/  LDGSTS.E [R199+0x4008], desc[UR38][R146.64], P1 ;  /* 0x0400800092c77fae */ /* 0x0003e200089a1026 */
[----:B------:R-:W-:Y:S02]  /*3de0*/  PLOP3.LUT P2, PT, PT, PT, UP1, 0x80, 0x8 ;  /* 0x000000000008781c */ /* 0x000fe40003f4f018 */
[----:B------:R-:W-:Y:S02]  /*3df0*/  SEL R194, RZ, 0x4, P5 ;  /* 0x00000004ffc27807 */ /* 0x000fe40002800000 */
[----:B------:R-:W-:-:S02]  /*3e00*/  ISETP.GE.AND P5, PT, R48, UR4, PT ;  /* 0x0000000430007c0c */ /* 0x000fc4000bfa6270 */
[----:B------:R-:W-:Y:S01]  /*3e10*/  SEL R194, R194, RZ, P2 ;  /* 0x000000ffc2c27207 */ /* 0x000fe20001000000 */
[----:B------:R1:W-:Y:S01]  /*3e20*/  LDGSTS.E [R199+0x6000], desc[UR38][R144.64], P6 ;  /* 0x0600000090c77fae */ /* 0x0003e2000b1a1026 */
[----:B------:R-:W-:Y:S02]  /*3e30*/  ISETP.NE.U32.AND P3, PT, R196, RZ, PT ;  /* 0x000000ffc400720c */ /* 0x000fe40003f65070 */
[----:B------:R-:W-:Y:S02]  /*3e40*/  PLOP3.LUT P2, PT, PT, PT, UP1, 0x80, 0x8 ;  /* 0x000000000008781c */ /* 0x000fe40003f4f018 */
[----:B------:R-:W-:Y:S02]  /*3e50*/  SEL R196, RZ, 0x4, P5 ;  /* 0x00000004ffc47807 */ /* 0x000fe40002800000 */
[----:B------:R-:W-:Y:S02]  /*3e60*/  ISETP.GE.AND P5, PT, R49, UR4, PT ;  /* 0x0000000431007c0c */ /* 0x000fe4000bfa6270 */
[----:B------:R-:W-:-:S02]  /*3e70*/  ISETP.NE.U32.AND P1, PT, R194, RZ, PT ;  /* 0x000000ffc200720c */ /* 0x000fc40003f25070 */
[----:B------:R-:W-:Y:S02]  /*3e80*/  SEL R196, R196, RZ, P2 ;  /* 0x000000ffc4c47207 */ /* 0x000fe40001000000 */
[----:B------:R-:W-:Y:S01]  /*3e90*/  PLOP3.LUT P2, PT, PT, PT, UP1, 0x80, 0x8 ;  /* 0x000000000008781c */ /* 0x000fe20003f4f018 */
[----:B------:R1:W-:Y:S01]  /*3ea0*/  LDGSTS.E [R199+0x6008], desc[UR38][R142.64], P3 ;  /* 0x060080008ec77fae */ /* 0x0003e200099a1026 */
[----:B------:R-:W-:Y:S02]  /*3eb0*/  SEL R194, RZ, 0x4, P5 ;  /* 0x00000004ffc27807 */ /* 0x000fe40002800000 */
[----:B------:R-:W-:Y:S02]  /*3ec0*/  ISETP.GE.AND P5, PT, R50, UR4, PT ;  /* 0x0000000432007c0c */ /* 0x000fe4000bfa6270 */
[----:B------:R-:W-:Y:S02]  /*3ed0*/  ISETP.NE.U32.AND P4, PT, R198, RZ, PT ;  /* 0x000000ffc600720c */ /* 0x000fe40003f85070 */
[----:B------:R-:W-:Y:S01]  /*3ee0*/  SEL R194, R194, RZ, P2 ;  /* 0x000000ffc2c27207 */ /* 0x000fe20001000000 */
[----:B------:R1:W-:Y:S01]  /*3ef0*/  LDGSTS.E [R201+0x4000], desc[UR38][R140.64], P1 ;  /* 0x040000008cc97fae */ /* 0x0003e200089a1026 */
[----:B------:R-:W-:-:S02]  /*3f00*/  PLOP3.LUT P2, PT, PT, PT, UP1, 0x80, 0x8 ;  /* 0x000000000008781c */ /* 0x000fc40003f4f018 */
[----:B------:R-:W-:Y:S02]  /*3f10*/  SEL R198, RZ, 0x4, P5 ;  /* 0x00000004ffc67807 */ /* 0x000fe40002800000 */
[----:B------:R-:W-:Y:S02]  /*3f20*/  ISETP.GE.AND P6, PT, R52, UR4, PT ;  /* 0x0000000434007c0c */ /* 0x000fe4000bfc6270 */
[----:B------:R-:W-:Y:S02]  /*3f30*/  SEL R198, R198, RZ, P2 ;  /* 0x000000ffc6c67207 */ /* 0x000fe40001000000 */
[----:B------:R-:W-:Y:S02]  /*3f40*/  ISETP.NE.U32.AND P2, PT, R194, RZ, PT ;  /* 0x000000ffc200720c */ /* 0x000fe40003f45070 */
[----:B------:R-:W-:Y:S02]  /*3f50*/  ISETP.NE.U32.AND P5, PT, R196, RZ, PT ;  /* 0x000000ffc400720c */ /* 0x000fe40003fa5070 */
[----:B------:R-:W-:-:S02]  /*3f60*/  PLOP3.LUT P1, PT, PT, PT, UP1, 0x80, 0x8 ;  /* 0x000000000008781c */ /* 0x000fc40003f2f018 */
[----:B------:R-:W-:Y:S02]  /*3f70*/  SEL R194, RZ, 0x4, P6 ;  /* 0x00000004ffc27807 */ /* 0x000fe40003000000 */
[----:B------:R-:W-:Y:S02]  /*3f80*/  ISETP.GE.AND P6, PT, R53, UR4, PT ;  /* 0x0000000435007c0c */ /* 0x000fe4000bfc6270 */
[----:B------:R-:W-:Y:S02]  /*3f90*/  SEL R194, R194, RZ, P1 ;  /* 0x000000ffc2c27207 */ /* 0x000fe40000800000 */
[----:B------:R-:W-:Y:S02]  /*3fa0*/  PLOP3.LUT P1, PT, PT, PT, UP1, 0x80, 0x8 ;  /* 0x000000000008781c */ /* 0x000fe40003f2f018 */
[----:B------:R-:W-:Y:S01]  /*3fb0*/  SEL R196, RZ, 0x4, P6 ;  /* 0x00000004ffc47807 */ /* 0x000fe20003000000 */
[----:B------:R1:W-:Y:S01]  /*3fc0*/  LDGSTS.E [R201+0x4008], desc[UR38][R138.64], P5 ;  /* 0x040080008ac97fae */ /* 0x0003e2000a9a1026 */
[----:B------:R-:W-:-:S02]  /*3fd0*/  ISETP.GE.AND P6, PT, R54, UR4, PT ;  /* 0x0000000436007c0c */ /* 0x000fc4000bfc6270 */
[----:B------:R-:W-:Y:S01]  /*3fe0*/  ISETP.NE.U32.AND P3, PT, R198, RZ, PT ;  /* 0x000000ffc600720c */ /* 0x000fe20003f65070 */
[----:B------:R1:W-:Y:S01]  /*3ff0*/  LDGSTS.E [R201+0x6000], desc[UR38][R136.64], P2 ;  /* 0x0600000088c97fae */ /* 0x0003e200091a1026 */
[----:B------:R-:W-:Y:S02]  /*4000*/  SEL R196, R196, RZ, P1 ;  /* 0x000000ffc4c47207 */ /* 0x000fe40000800000 */
[----:B------:R-:W-:Y:S02]  /*4010*/  PLOP3.LUT P1, PT, PT, PT, UP1, 0x80, 0x8 ;  /* 0x000000000008781c */ /* 0x000fe40003f2f018 */
[----:B------:R-:W-:Y:S02]  /*4020*/  SEL R198, RZ, 0x4, P6 ;  /* 0x00000004ffc67807 */ /* 0x000fe40003000000 */
[----:B------:R-:W-:Y:S02]  /*4030*/  ISETP.GE.AND P6, PT, R55, UR4, PT ;  /* 0x0000000437007c0c */ /* 0x000fe4000bfc6270 */
[----:B------:R-:W-:-:S02]  /*4040*/  ISETP.NE.U32.AND P5, PT, R194, RZ, PT ;  /* 0x000000ffc200720c */ /* 0x000fc40003fa5070 */
[----:B------:R-:W-:Y:S01]  /*4050*/  SEL R198, R198, RZ, P1 ;  /* 0x000000ffc6c67207 */ /* 0x000fe20000800000 */
[----:B------:R1:W-:Y:S01]  /*4060*/  LDGSTS.E [R201+0x6008], desc[UR38][R134.64], P3 ;  /* 0x0600800086c97fae */ /* 0x0003e200099a1026 */
[----:B------:R-:W-:Y:S02]  /*4070*/  PLOP3.LUT P1, PT, PT, PT, UP1, 0x80, 0x8 ;  /* 0x000000000008781c */ /* 0x000fe40003f2f018 */
[----:B------:R-:W-:Y:S02]  /*4080*/  SEL R194, RZ, 0x4, P6 ;  /* 0x00000004ffc27807 */ /* 0x000fe40003000000 */
[----:B------:R-:W-:Y:S02]  /*4090*/  ISETP.GE.AND P6, PT, R57, UR4, PT ;  /* 0x0000000439007c0c */ /* 0x000fe4000bfc6270 */
[----:B------:R-:W-:Y:S02]  /*40a0*/  SEL R194, R194, RZ, P1 ;  /* 0x000000ffc2c27207 */ /* 0x000fe40000800000 */
[----:B------:R-:W-:Y:S01]  /*40b0*/  ISETP.GE.AND P1, PT, R12, UR4, PT ;  /* 0x000000040c007c0c */ /* 0x000fe2000bf26270 */
[----:B------:R1:W-:Y:S01]  /*40c0*/  LDGSTS.E [R203+0x4000], desc[UR38][R132.64], P5 ;  /* 0x0400000084cb7fae */ /* 0x0003e2000a9a1026 */
[----:B------:R-:W-:-:S02]  /*40d0*/  ISETP.NE.U32.AND P2, PT, R196, RZ, PT ;  /* 0x000000ffc400720c */ /* 0x000fc40003f45070 */
[----:B------:R-:W-:Y:S02]  /*40e0*/  SEL R196, RZ, 0x4, P6 ;  /* 0x00000004ffc47807 */ /* 0x000fe40003000000 */
[----:B------:R-:W-:Y:S02]  /*40f0*/  PLOP3.LUT P6, PT, PT, PT, UP1, 0x80, 0x8 ;  /* 0x000000000008781c */ /* 0x000fe40003fcf018 */
[----:B------:R-:W-:Y:S02]  /*4100*/  SEL R200, RZ, 0x4, P1 ;  /* 0x00000004ffc87807 */ /* 0x000fe40000800000 */
[----:B------:R-:W-:Y:S02]  /*4110*/  ISETP.NE.U32.AND P1, PT, R198, RZ, PT ;  /* 0x000000ffc600720c */ /* 0x000fe40003f25070 */
[----:B------:R-:W-:Y:S02]  /*4120*/  SEL R200, R200, RZ, P6 ;  /* 0x000000ffc8c87207 */ /* 0x000fe40003000000 */
[----:B------:R-:W-:Y:S01]  /*4130*/  PLOP3.LUT P6, PT, PT, PT, UP1, 0x80, 0x8 ;  /* 0x000000000008781c */ /* 0x000fe20003fcf018 */
[----:B------:R1:W-:Y:S01]  /*4140*/  LDGSTS.E [R203+0x4008], desc[UR38][R130.64], P2 ;  /* 0x0400800082cb7fae */ /* 0x0003e200091a1026 */
[----:B------:R-:W-:-:S02]  /*4150*/  ISETP.GE.AND P2, PT, R59, UR4, PT ;  /* 0x000000043b007c0c */ /* 0x000fc4000bf46270 */
[----:B------:R-:W-:Y:S02]  /*4160*/  SEL R196, R196, RZ, P6 ;  /* 0x000000ffc4c47207 */ /* 0x000fe40003000000 */
[----:B------:R-:W-:Y:S02]  /*4170*/  ISETP.NE.U32.AND P6, PT, R194, RZ, PT ;  /* 0x000000ffc200720c */ /* 0x000fe40003fc5070 */
[----:B------:R-:W-:Y:S01]  /*4180*/  ISETP.NE.U32.AND P5, PT, R196, RZ, PT ;  /* 0x000000ffc400720c */ /* 0x000fe20003fa5070 */
[----:B------:R1:W-:Y:S01]  /*4190*/  LDGSTS.E [R203+0x6000], desc[UR38][R128.64], P1 ;  /* 0x0600000080cb7fae */ /* 0x0003e200089a1026 */
[----:B------:R-:W-:Y:S02]  /*41a0*/  PLOP3.LUT P1, PT, PT, PT, UP1, 0x80, 0x8 ;  /* 0x000000000008781c */ /* 0x000fe40003f2f018 */
[----:B------:R-:W-:Y:S02]  /*41b0*/  SEL R194, RZ, 0x4, P2 ;  /* 0x00000004ffc27807 */ /* 0x000fe40001000000 */
[----:B------:R-:W-:-:S02]  /*41c0*/  ISETP.GE.AND P2, PT, R34, UR4, PT ;  /* 0x0000000422007c0c */ /* 0x000fc4000bf46270 */
[----:B------:R-:W-:Y:S02]  /*41d0*/  SEL R194, R194, RZ, P1 ;  /* 0x000000ffc2c27207 */ /* 0x000fe40000800000 */
[----:B------:R-:W-:Y:S01]  /*41e0*/  PLOP3.LUT P1, PT, PT, PT, UP1, 0x80, 0x8 ;  /* 0x000000000008781c */ /* 0x000fe20003f2f018 */
[----:B------:R1:W-:Y:S01]  /*41f0*/  LDGSTS.E [R203+0x6008], desc[UR38][R126.64], P6 ;  /* 0x060080007ecb7fae */ /* 0x0003e2000b1a1026 */
[----:B------:R-:W-:Y:S01]  /*4200*/  SEL R196, RZ, 0x4, P2 ;  /* 0x00000004ffc47807 */ /* 0x000fe20001000000 */
[----:B------:R-:W-:Y:S01]  /*4210*/  UISETP.NE.U32.AND UP1, UPT, UR8, URZ, UPT ;  /* 0x000000ff0800728c */ /* 0x000fe2000bf25070 */
[----:B------:R-:W-:Y:S01]  /*4220*/  ISETP.GE.AND P2, PT, R5, UR66, PT ;  /* 0x0000004205007c0c */ /* 0x000fe2000bf46270 */
[----:B------:R2:W-:Y:S01]  /*4230*/  LDGSTS.E [R205+0x4000], desc[UR38][R124.64], P5 ;  /* 0x040000007ccd7fae */ /* 0x0005e2000a9a1026 */
[----:B------:R-:W-:Y:S01]  /*4240*/  SEL R196, R196, RZ, P1 ;  /* 0x000000ffc4c47207 */ /* 0x000fe20000800000 */
[----:B------:R-:W-:Y:S01]  /*4250*/  UISETP.LT.OR UP2, UPT, UR12, 0x40, UP1 ;  /* 0x000000400c00788c */ /* 0x000fe20008f41670 */
[----:B------:R-:W-:Y:S01]  /*4260*/  ISETP.NE.U32.AND P5, PT, R194, RZ, PT ;  /* 0x000000ffc200720c */ /* 0x000fe20003fa5070 */
[----:B------:R2:W-:Y:S01]  /*4270*/  LDGSTS.E [R205+0x4008], desc[UR38][R98.64], P4 ;  /* 0x0400800062cd7fae */ /* 0x0005e2000a1a1026 */
[----:B------:R-:W-:-:S02]  /*4280*/  ISETP.NE.U32.AND P3, PT, R200, RZ, PT ;  /* 0x000000ffc800720c */ /* 0x000fc40003f65070 */
[----:B------:R-:W-:Y:S02]  /*4290*/  SEL R198, RZ, 0x4, P2 ;  /* 0x00000004ffc67807 */ /* 0x000fe40001000000 */
[----:B------:R-:W-:Y:S02]  /*42a0*/  ISETP.NE.U32.AND P2, PT, R196, RZ, PT ;  /* 0x000000ffc400720c */ /* 0x000fe40003f45070 */
[----:B-1----:R-:W-:Y:S02]  /*42b0*/  IADD3 R96, P4, PT, R96, UR71, RZ ;  /* 0x0000004760607c10 */ /* 0x002fe4000ff9e0ff */
[----:B------:R-:W-:Y:S02]  /*42c0*/  PLOP3.LUT P1, PT, PT, PT, UP3, 0x80, 0x8 ;  /* 0x000000000008781c */ /* 0x000fe40003f2f038 */
[----:B------:R-:W-:Y:S01]  /*42d0*/  IADD3.X R97, PT, PT, R97, UR70, RZ, P4, !PT ;  /* 0x0000004661617c10 */ /* 0x000fe2000a7fe4ff */
[----:B------:R1:W-:Y:S01]  /*42e0*/  LDGSTS.E [R205+0x6000], desc[UR38][R90.64], P5 ;  /* 0x060000005acd7fae */ /* 0x0003e2000a9a1026 */
[----:B--2---:R-:W-:-:S02]  /*42f0*/  IADD3 R88, P4, PT, R88, UR71, RZ ;  /* 0x0000004758587c10 */ /* 0x004fc4000ff9e0ff */
[----:B------:R-:W-:Y:S01]  /*4300*/  ISETP.GE.AND P6, PT, R6, UR66, PT ;  /* 0x0000004206007c0c */ /* 0x000fe2000bfc6270 */
[----:B------:R1:W-:Y:S01]  /*4310*/  LDGSTS.E [R205+0x6008], desc[UR38][R168.64], P3 ;  /* 0x06008000a8cd7fae */ /* 0x0003e200099a1026 */
[----:B------:R-:W-:Y:S02]  /*4320*/  IADD3.X R89, PT, PT, R89, UR70, RZ, P4, !PT ;  /* 0x0000004659597c10 */ /* 0x000fe4000a7fe4ff */
[----:B---3--:R-:W-:Y:S01]  /*4330*/  IADD3 R182, P4, PT, R182, UR71, RZ ;  /* 0x00000047b6b67c10 */ /* 0x008fe2000ff9e0ff */
[----:B------:R-:W0:Y:S01]  /*4340*/  LDGDEPBAR ;  /* 0x00000000000079af */ /* 0x000e220000000000 */
[----:B------:R-:W-:Y:S02]  /*4350*/  SEL R198, R198, RZ, P1 ;  /* 0x000000ffc6c67207 */ /* 0x000fe40000800000 */
[----:B------:R-:W-:Y:S01]  /*4360*/  ISETP.GE.AND P5, PT, R7, UR66, PT ;  /* 0x0000004207007c0c */ /* 0x000fe2000bfa6270 */
[----:B------:R1:W-:Y:S01]  /*4370*/  LDGSTS.E [R207+0xe000], desc[UR38][R122.64], P2 ;  /* 0x0e0000007acf7fae */ /* 0x0003e200091a1026 */
[----:B------:R-:W-:-:S02]  /*4380*/  PLOP3.LUT P1, PT, PT, PT, UP3, 0x80, 0x8 ;  /* 0x000000000008781c */ /* 0x000fc40003f2f038 */
[----:B------:R-:W-:Y:S01]  /*4390*/  SEL R196, RZ, 0x4, P6 ;  /* 0x00000004ffc47807 */ /* 0x000fe20003000000 */
[----:B------:R1:W-:Y:S01]  /*43a0*/  LDGSTS.E [R207+0xe400], desc[UR38][R114.64], P2 ;  /* 0x0e40000072cf7fae */ /* 0x0003e200091a1026 */
[----:B------:R-:W-:Y:S02]  /*43b0*/  IADD3.X R183, PT, PT, R183, UR70, RZ, P4, !PT ;  /* 0x00000046b7b77c10 */ /* 0x000fe4000a7fe4ff */
[----:B------:R-:W-:Y:S01]  /*43c0*/  PLOP3.LUT P4, PT, PT, PT, UP3, 0x80, 0x8 ;  /* 0x000000000008781c */ /* 0x000fe20003f8f038 */
[----:B------:R1:W-:Y:S01]  /*43d0*/  LDGSTS.E [R207+0xe800], desc[UR38][R106.64], P2 ;  /* 0x0e8000006acf7fae */ /* 0x0003e200091a1026 */
[----:B------:R-:W-:Y:S02]  /*43e0*/  SEL R194, RZ, 0x4, P5 ;  /* 0x00000004ffc27807 */ /* 0x000fe40002800000 */
[----:B------:R-:W-:Y:S01]  /*43f0*/  SEL R196, R196, RZ, P1 ;  /* 0x000000ffc4c47207 */ /* 0x000fe20000800000 */
[----:B------:R1:W-:Y:S01]  /*4400*/  LDGSTS.E [R207+0xec00], desc[UR38][R94.64], P2 ;  /* 0x0ec000005ecf7fae */ /* 0x0003e200091a1026 */
[----:B------:R-:W-:-:S02]  /*4410*/  ISETP.GE.AND P3, PT, R8, UR66, PT ;  /* 0x0000004208007c0c */ /* 0x000fc4000bf66270 */
[----:B------:R-:W-:Y:S01]  /*4420*/  SEL R194, R194, RZ, P4 ;  /* 0x000000ffc2c27207 */ /* 0x000fe20002000000 */
[----:B------:R1:W-:Y:S01]  /*4430*/  LDGSTS.E [R209+0xe100], desc[UR38][R120.64], P2 ;  /* 0x0e10000078d17fae */ /* 0x0003e200091a1026 */
[----:B------:R-:W-:Y:S02]  /*4440*/  ISETP.NE.U32.AND P1, PT, R196, RZ, PT ;  /* 0x000000ffc400720c */ /* 0x000fe40003f25070 */
[----:B----4-:R-:W-:Y:S01]  /*4450*/  IADD3 R172, P5, PT, R172, UR71, RZ ;  /* 0x00000047acac7c10 */ /* 0x010fe2000ffbe0ff */
[----:B------:R1:W-:Y:S01]  /*4460*/  LDGSTS.E [R209+0xe500], desc[UR38][R112.64], P2 ;  /* 0x0e50000070d17fae */ /* 0x0003e200091a1026 */
[----:B-----5:R-:W-:Y:S02]  /*4470*/  IADD3 R174, P4, PT, R174, UR71, RZ ;  /* 0x00000047aeae7c10 */ /* 0x020fe4000ff9e0ff */
[----:B------:R-:W-:Y:S01]  /*4480*/  SEL R196, RZ, 0x4, P3 ;  /* 0x00000004ffc47807 */ /* 0x000fe20001800000 */
[----:B------:R1:W-:Y:S01]  /*4490*/  LDGSTS.E [R209+0xe900], desc[UR38][R104.64], P2 ;  /* 0x0e90000068d17fae */ /* 0x0003e200091a1026 */
[----:B------:R-:W-:-:S02]  /*44a0*/  IADD3.X R173, PT, PT, R173, UR70, RZ, P5, !PT ;  /* 0x00000046adad7c10 */ /* 0x000fc4000affe4ff */
[----:B------:R-:W-:Y:S01]  /*44b0*/  IADD3.X R175, PT, PT, R175, UR70, RZ, P4, !PT ;  /* 0x00000046afaf7c10 */ /* 0x000fe2000a7fe4ff */
[----:B------:R1:W-:Y:S01]  /*44c0*/  LDGSTS.E [R209+0xed00], desc[UR38][R92.64], P2 ;  /* 0x0ed000005cd17fae */ /* 0x0003e200091a1026 */
[----:B------:R-:W-:Y:S02]  /*44d0*/  IADD3 R176, P4, PT, R176, UR71, RZ ;  /* 0x00000047b0b07c10 */ /* 0x000fe4000ff9e0ff */
[----:B------:R-:W-:Y:S01]  /*44e0*/  IADD3 R178, P5, PT, R178, UR71, RZ ;  /* 0x00000047b2b27c10 */ /* 0x000fe2000ffbe0ff */
[----:B------:R1:W-:Y:S01]  /*44f0*/  LDGSTS.E [R211+0xe200], desc[UR38][R118.64], P2 ;  /* 0x0e20000076d37fae */ /* 0x0003e200091a1026 */
[----:B------:R-:W-:Y:S02]  /*4500*/  ISETP.NE.U32.AND P6, PT, R198, RZ, PT ;  /* 0x000000ffc600720c */ /* 0x000fe40003fc5070 */
[----:B------:R-:W-:Y:S01]  /*4510*/  ISETP.NE.U32.AND P3, PT, R194, RZ, PT ;  /* 0x000000ffc200720c */ /* 0x000fe20003f65070 */
[----:B------:R1:W-:Y:S01]  /*4520*/  LDGSTS.E [R211+0xe600], desc[UR38][R110.64], P2 ;  /* 0x0e6000006ed37fae */ /* 0x0003e200091a1026 */
[----:B------:R-:W-:-:S02]  /*4530*/  IADD3.X R177, PT, PT, R177, UR70, RZ, P4, !PT ;  /* 0x00000046b1b17c10 */ /* 0x000fc4000a7fe4ff */
[----:B------:R-:W-:Y:S01]  /*4540*/  IADD3.X R179, PT, PT, R179, UR70, RZ, P5, !PT ;  /* 0x00000046b3b37c10 */ /* 0x000fe2000affe4ff */
[----:B------:R1:W-:Y:S04]  /*4550*/  LDGSTS.E [R211+0xea00], desc[UR38][R102.64], P2 ;  /* 0x0ea0000066d37fae */ /* 0x0003e800091a1026 */
[----:B------:R1:W-:Y:S04]  /*4560*/  LDGSTS.E [R211+0xee00], desc[UR38][R180.64], P2 ;  /* 0x0ee00000b4d37fae */ /* 0x0003e800091a1026 */
[----:B------:R1:W-:Y:S04]  /*4570*/  LDGSTS.E [R213+0xe300], desc[UR38][R116.64], P2 ;  /* 0x0e30000074d57fae */ /* 0x0003e800091a1026 */
[----:B------:R1:W-:Y:S04]  /*4580*/  LDGSTS.E [R213+0xe700], desc[UR38][R108.64], P2 ;  /* 0x0e7000006cd57fae */ /* 0x0003e800091a1026 */
[----:B------:R1:W-:Y:S04]  /*4590*/  LDGSTS.E [R213+0xeb00], desc[UR38][R100.64], P2 ;  /* 0x0eb0000064d57fae */ /* 0x0003e800091a1026 */
[----:B------:R1:W-:Y:S01]  /*45a0*/  LDGSTS.E [R213+0xef00], desc[UR38][R170.64], P2 ;  /* 0x0ef00000aad57fae */ /* 0x0003e200091a1026 */
[----:B------:R-:W-:-:S03]  /*45b0*/  PLOP3.LUT P2, PT, PT, PT, UP3, 0x80, 0x8 ;  /* 0x000000000008781c */ /* 0x000fc60003f4f038 */
[----:B------:R-:W0:Y:S01]  /*45c0*/  LDGDEPBAR ;  /* 0x00000000000079af */ /* 0x000e220000000000 */
[----:B------:R-:W-:-:S04]  /*45d0*/  SEL R196, R196, RZ, P2 ;  /* 0x000000ffc4c47207 */ /* 0x000fc80001000000 */
[----:B------:R-:W-:Y:S01]  /*45e0*/  ISETP.NE.U32.AND P2, PT, R196, RZ, PT ;  /* 0x000000ffc400720c */ /* 0x000fe20003f45070 */
[----:B------:R-:W-:-:S04]  /*45f0*/  DEPBAR.LE SB0, 0x2 ;  /* 0x000080800000791a */ /* 0x000fc80000000000 */
[----:B------:R-:W-:Y:S06]  /*4600*/  BAR.SYNC.DEFER_BLOCKING 0x0 ;  /* 0x0000000000007b1d */ /* 0x000fec0000010000 */
[----:B-1----:R-:W-:Y:S05]  /*4610*/  BRA.U UP2, `(.L_x_6) ;  /* 0x0000000102d87547 */ /* 0x002fea000b800000 */
[----:B------:R-:W-:Y:S02]  /*4620*/  USHF.R.U32.HI UR10, URZ, 0x4, UR29 ;  /* 0x00000004ff0a7899 */ /* 0x000fe4000801161d */
[----:B------:R-:W-:Y:S02]  /*4630*/  UIADD3 UR5, UPT, UPT, UR29, 0xc000, URZ ;  /* 0x0000c0001d057890 */ /* 0x000fe4000fffe0ff */
[----:B------:R-:W-:Y:S02]  /*4640*/  USGXT.U32 UR10, UR10, 0xe ;  /* 0x0000000e0a0a789a */ /* 0x000fe40008000000 */
[----:B------:R-:W-:Y:S02]  /*4650*/  USHF.R.U32.HI UR5, URZ, 0x4, UR5 ;  /* 0x00000004ff057899 */ /* 0x000fe40008011605 */
[----:B------:R-:W-:Y:S02]  /*4660*/  UIADD3 UR34, UP2, UPT, UR10, 0x2, URZ ;  /* 0x000000020a227890 */ /* 0x000fe4000ff5e0ff */
[----:B------:R-:W-:Y:S01]  /*4670*/  USGXT.U32 UR8, UR5, 0xe ;  /* 0x0000000e0508789a */ /* 0x000fe20008000000 */
[----:B------:R-:W-:Y:S01]  /*4680*/  UMOV UR4, URZ ;  /* 0x000000ff00047c82 */ /* 0x000fe20008000000 */
[----:B------:R-:W-:Y:S01]  /*4690*/  UMOV UR6, URZ ;  /* 0x000000ff00067c82 */ /* 0x000fe20008000000 */
[----:B------:R-:W-:-:S02]  /*46a0*/  UIADD3.X UR35, UPT, UPT, UR4, 0x40004040, URZ, UP2, !UPT ;  /* 0x4000404004237890 */ /* 0x000fc400097fe4ff */
[----:B------:R-:W-:Y:S01]  /*46b0*/  UIADD3 UR44, UP2, UPT, UR8, 0x2, URZ ;  /* 0x00000002082c7890 */ /* 0x000fe2000ff5e0ff */
[----:B------:R-:W-:Y:S01]  /*46c0*/  UMOV UR4, UR33 ;  /* 0x0000002100047c82 */ /* 0x000fe20008000000 */
[----:B------:R-:W-:Y:S02]  /*46d0*/  UMOV UR5, URZ ;  /* 0x000000ff00057c82 */ /* 0x000fe40008000000 */
[----:B------:R-:W-:Y:S01]  /*46e0*/  UIADD3.X UR45, UPT, UPT, UR6, 0x40004040, URZ, UP2, !UPT ;  /* 0x40004040062d7890 */ /* 0x000fe200097fe4ff */
[----:B------:R-:W-:Y:S01]  /*46f0*/  UMOV UR17, UR4 ;  /* 0x0000000400117c82 */ /* 0x000fe20008000000 */
[----:B------:R-:W-:Y:S02]  /*4700*/  UIADD3.64 UR4, UPT, UPT, UR34, 0x2, URZ ;  /* 0x0000000222047897 */ /* 0x000fe4000fffe0ff */
[----:B------:R-:W-:Y:S02]  /*4710*/  UIADD3.64 UR54, UPT, UPT, UR44, 0x2, URZ ;  /* 0x000000022c367897 */ /* 0x000fe4000fffe0ff */
[----:B------:R-:W-:-:S02]  /*4720*/  UIADD3.64 UR6, UPT, UPT, UR34, 0x4, URZ ;  /* 0x0000000422067897 */ /* 0x000fc4000fffe0ff */
[----:B------:R-:W-:Y:S02]  /*4730*/  UIADD3.64 UR56, UPT, UPT, UR44, 0x4, URZ ;  /* 0x000000042c387897 */ /* 0x000fe4000fffe0ff */
[----:B------:R-:W-:Y:S02]  /*4740*/  UIADD3.64 UR46, UPT, UPT, UR34, 0x1fe, URZ ;  /* 0x000001fe222e7897 */ /* 0x000fe4000fffe0ff */
[----:B------:R-:W-:Y:S02]  /*4750*/  UIADD3.64 UR58, UPT, UPT, UR44, 0xfe, URZ ;  /* 0x000000fe2c3a7897 */ /* 0x000fe4000fffe0ff */
[----:B------:R-:W-:Y:S02]  /*4760*/  UIADD3.64 UR48, UPT, UPT, UR34, 0x200, URZ ;  /* 0x0000020022307897 */ /* 0x000fe4000fffe0ff */
[----:B------:R-:W-:Y:S02]  /*4770*/  UIADD3.64 UR60, UPT, UPT, UR44, 0x100, URZ ;  /* 0x000001002c3c7897 */ /* 0x000fe4000fffe0ff */
[----:B------:R-:W-:-:S02]  /*4780*/  UIADD3.64 UR50, UPT, UPT, UR34, 0x202, URZ ;  /* 0x0000020222327897 */ /* 0x000fc4000fffe0ff */
[----:B------:R-:W-:Y:S01]  /*4790*/  UIADD3.64 UR62, UPT, UPT, UR44, 0x102, URZ ;  /* 0x000001022c3e7897 */ /* 0x000fe2000fffe0ff */
[----:B------:R-:W-:Y:S01]  /*47a0*/  UMOV UR40, 0x0 ;  /* 0x0000000000287882 */ /* 0x000fe20000000000 */
[----:B------:R-:W-:Y:S01]  /*47b0*/  UMOV UR41, 0x4080910 ;  /* 0x0408091000297882 */ /* 0x000fe20000000000 */
[----:B------:R-:W-:Y:S01]  /*47c0*/  UIADD3.64 UR52, UPT, UPT, UR34, 0x204, URZ ;  /* 0x0000020422347897 */ /* 0x000fe2000fffe0ff */
[----:B------:R-:W-:Y:S01]  /*47d0*/  UMOV UR11, 0x40004040 ;  /* 0x40004040000b7882 */ /* 0x000fe20000000000 */
[----:B------:R-:W-:Y:S01]  /*47e0*/  UIADD3.64 UR64, UPT, UPT, UR44, 0x104, URZ ;  /* 0x000001042c407897 */ /* 0x000fe2000fffe0ff */
[----:B------:R-:W-:Y:S01]  /*47f0*/  UMOV UR9, 0x40004040 ;  /* 0x4000404000097882 */ /* 0x000fe20000000000 */
[----:B------:R-:W-:Y:S01]  /*4800*/  UMOV UR36, 0x0 ;  /* 0x0000000000247882 */ /* 0x000fe20000000000 */
[----:B------:R-:W-:Y:S01]  /*4810*/  UMOV UR37, 0x4080910 ;  /* 0x0408091000257882 */ /* 0x000fe20000000000 */
[----:B------:R-:W-:Y:S01]  /*4820*/  UMOV UR30, 0x0 ;  /* 0x00000000001e7882 */ /* 0x000fe20000000000 */
[----:B------:R-:W-:Y:S01]  /*4830*/  UMOV UR31, 0x4080910 ;  /* 0x04080910001f7882 */ /* 0x000fe20000000000 */
[----:B------:R1:W-:Y:S01]  /*4840*/  UTCHMMA gdesc[UR10], gdesc[UR8], tmem[UR27], tmem[UR40], idesc[UR41], !UPT ;  /* 0x00ff28080a0075ea */ /* 0x0003e2000f80001b */
[----:B------:R-:W-:Y:S01]  /*4850*/  UMOV UR24, 0x0 ;  /* 0x0000000000187882 */ /* 0x000fe20000000000 */
[----:B------:R-:W-:Y:S01]  /*4860*/  UMOV UR25, 0x4080910 ;  /* 0x0408091000197882 */ /* 0x000fe20000000000 */
[----:B------:R1:W-:Y:S01]  /*4870*/  UTCHMMA gdesc[UR34], gdesc[UR44], tmem[UR27], tmem[UR36], idesc[UR37], UPT ;  /* 0x00ff242c220075ea */ /* 0x0003e2000b80001b */
        /* <DEDUP_REMOVED lines=12> */
[----:B------:R1:W-:Y:S01]  /*4940*/  UTCHMMA gdesc[UR50], gdesc[UR62], tmem[UR27], tmem[UR18], idesc[UR19], UPT ;  /* 0x00ff123e320075ea */ /* 0x0003e2000b80001b */
[----:B------:R1:W-:Y:S01]  /*4950*/  UTCHMMA gdesc[UR52], gdesc[UR64], tmem[UR27], tmem[UR42], idesc[UR43], UPT ;  /* 0x00ff2a40340075ea */ /* 0x0003e2000b80001b */
[----:B------:R1:W-:Y:S01]  /*4960*/  UTCBAR [UR17], URZ ;  /* 0x000000ff110073e9 */ /* 0x0003e200080000ff */
[----:B------:R-:W-:Y:S01]  /*4970*/  NOP ;  /* 0x0000000000007918 */ /* 0x000fe20000000000 */
.L_x_6:
[----:B------:R-:W-:Y:S01]  /*4980*/  BAR.SYNC.DEFER_BLOCKING 0x0 ;  /* 0x0000000000007b1d */ /* 0x000fe20000010000 */
[----:B------:R-:W-:Y:S01]  /*4990*/  ISETP.GE.AND P4, PT, R13, UR66, PT ;  /* 0x000000420d007c0c */ /* 0x000fe2000bf86270 */
[----:B-1----:R-:W-:Y:S01]  /*49a0*/  USHF.R.S32.HI UR10, URZ, 0x1f, UR15 ;  /* 0x0000001fff0a7899 */ /* 0x002fe2000801140f */
[----:B------:R-:W-:Y:S01]  /*49b0*/  PLOP3.LUT P5, PT, PT, PT, UP3, 0x80, 0x8 ;  /* 0x000000000008781c */ /* 0x000fe20003faf038 */
[----:B------:R-:W-:Y:S01]  /*49c0*/  USHF.L.U32 UR73, UR15, 0x2, URZ ;  /* 0x000000020f497899 */ /* 0x000fe200080006ff */
[----:B------:R-:W-:Y:S01]  /*49d0*/  SEL R194, RZ, 0x4, P4 ;  /* 0x00000004ffc27807 */ /* 0x000fe20002000000 */
[----:B------:R-:W-:Y:S01]  /*49e0*/  USHF.L.U64.HI UR75, UR15, 0x2, UR10 ;  /* 0x000000020f4b7899 */ /* 0x000fe2000801020a */
[----:B------:R-:W-:Y:S01]  /*49f0*/  ISETP.GE.AND P4, PT, R16, UR66, PT ;  /* 0x0000004210007c0c */ /* 0x000fe2000bf86270 */
[----:B------:R-:W-:Y:S01]  /*4a00*/  UISETP.GE.AND UP2, UPT, UR12, 0x40, UPT ;  /* 0x000000400c00788c */ /* 0x000fe2000bf46270 */
[----:B------:R-:W-:Y:S01]  /*4a10*/  UMOV UR7, URZ ;  /* 0x000000ff00077c82 */ /* 0x000fe20008000000 */
[----:B------:R-:W-:Y:S01]  /*4a20*/  @!PT LDS RZ, [RZ] ;  /* 0x00000000fffff984 */ /* 0x000fe20000000800 */
[----:B------:R-:W-:Y:S01]  /*4a30*/  @!PT LDS RZ, [RZ] ;  /* 0x00000000fffff984 */ /* 0x000fe20000000800 */
[----:B------:R-:W-:Y:S01]  /*4a40*/  @!PT LDS RZ, [RZ] ;  /* 0x00000000fffff984 */ /* 0x000fe20000000800 */
[----:B------:R1:W-:Y:S01]  /*4a50*/  LDGSTS.E [R191+0x8000], desc[UR38][R96.64], P6 ;  /* 0x0800000060bf7fae */ /* 0x0003e2000b1a1026 */
[----:B------:R-:W-:-:S03]  /*4a60*/  ISETP.GE.AND P6, PT, R14, UR66, PT ;  /* 0x000000420e007c0c */ /* 0x000fc6000bfc6270 */
[----:B------:R2:W-:Y:S01]  /*4a70*/  LDGSTS.E [R191+0x8008], desc[UR38][R88.64], P1 ;  /* 0x0800800058bf7fae */ /* 0x0005e200089a1026 */
[----:B------:R-:W-:Y:S02]  /*4a80*/  PLOP3.LUT P1, PT, PT, PT, UP3, 0x80, 0x8 ;  /* 0x000000000008781c */ /* 0x000fe40003f2f038 */
[----:B------:R-:W-:Y:S01]  /*4a90*/  SEL R196, RZ, 0x4, P6 ;  /* 0x00000004ffc47807 */ /* 0x000fe20003000000 */
[----:B------:R-:W-:Y:S01]  /*4aa0*/  LDGSTS.E [R191+0xa000], desc[UR38][R182.64], P3 ;  /* 0x0a000000b6bf7fae */ /* 0x000fe200099a1026 */
[----:B------:R-:W-:Y:S02]  /*4ab0*/  SEL R194, R194, RZ, P1 ;  /* 0x000000ffc2c27207 */ /* 0x000fe40000800000 */
[----:B------:R-:W-:Y:S01]  /*4ac0*/  ISETP.GE.AND P6, PT, R15, UR66, PT ;  /* 0x000000420f007c0c */ /* 0x000fe2000bfc6270 */
[----:B------:R-:W-:Y:S01]  /*4ad0*/  LDGSTS.E [R191+0xa008], desc[UR38][R172.64], P2 ;  /* 0x0a008000acbf7fae */ /* 0x000fe200091a1026 */
[----:B------:R-:W-:Y:S02]  /*4ae0*/  PLOP3.LUT P1, PT, PT, PT, UP3, 0x80, 0x8 ;  /* 0x000000000008781c */ /* 0x000fe40003f2f038 */
[----:B-1----:R-:W-:-:S02]  /*4af0*/  SEL R96, RZ, 0x4, P6 ;  /* 0x00000004ff607807 */ /* 0x002fc40003000000 */
[----:B--2---:R-:W-:Y:S02]  /*4b00*/  SEL R88, RZ, 0x4, P4 ;  /* 0x00000004ff587807 */ /* 0x004fe40002000000 */
[----:B------:R-:W-:Y:S02]  /*4b10*/  ISETP.NE.U32.AND P4, PT, R194, RZ, PT ;  /* 0x000000ffc200720c */ /* 0x000fe40003f85070 */
[----:B------:R-:W-:Y:S02]  /*4b20*/  SEL R96, R96, RZ, P1 ;  /* 0x000000ff60607207 */ /* 0x000fe40000800000 */
[----:B------:R-:W-:Y:S02]  /*4b30*/  SEL R196, R196, RZ, P5 ;  /* 0x000000ffc4c47207 */ /* 0x000fe40002800000 */
[----:B------:R-:W-:Y:S02]  /*4b40*/  PLOP3.LUT P5, PT, PT, PT, UP3, 0x80, 0x8 ;  /* 0x000000000008781c */ /* 0x000fe40003faf038 */
[----:B------:R-:W-:-:S02]  /*4b50*/  ISETP.NE.U32.AND P3, PT, R96, RZ, PT ;  /* 0x000000ff6000720c */ /* 0x000fc40003f65070 */
[----:B------:R-:W-:Y:S02]  /*4b60*/  IADD3 R96, P2, PT, R164, UR71, RZ ;  /* 0x00000047a4607c10 */ /* 0x000fe4000ff5e0ff */
[----:B------:R-:W-:Y:S01]  /*4b70*/  ISETP.NE.U32.AND P1, PT, R196, RZ, PT ;  /* 0x000000ffc400720c */ /* 0x000fe20003f25070 */
[----:B------:R-:W-:Y:S01]  /*4b80*/  LDGSTS.E [R193+0x8000], desc[UR38][R174.64], P4 ;  /* 0x08000000aec17fae */ /* 0x000fe2000a1a1026 */
[----:B------:R-:W-:Y:S02]  /*4b90*/  SEL R89, R88, RZ, P5 ;  /* 0x000000ff58597207 */ /* 0x000fe40002800000 */
[----:B------:R-:W-:Y:S02]  /*4ba0*/  IADD3 R88, P5, PT, R166, UR71, RZ ;  /* 0x00000047a6587c10 */ /* 0x000fe4000ffbe0ff */
[----:B------:R-:W-:Y:S02]  /*4bb0*/  ISETP.GE.AND P4, PT, R18, UR66, PT ;  /* 0x0000004212007c0c */ /* 0x000fe4000bf86270 */
[----:B------:R-:W-:-:S02]  /*4bc0*/  IADD3.X R97, PT, PT, R165, UR70, RZ, P2, !PT ;  /* 0x00000046a5617c10 */ /* 0x000fc400097fe4ff */
[----:B------:R-:W-:Y:S02]  /*4bd0*/  ISETP.GE.AND P2, PT, R19, UR66, PT ;  /* 0x0000004213007c0c */ /* 0x000fe4000bf46270 */
[----:B------:R-:W-:Y:S01]  /*4be0*/  ISETP.NE.U32.AND P6, PT, R89, RZ, PT ;  /* 0x000000ff5900720c */ /* 0x000fe20003fc5070 */
[----:B------:R-:W-:Y:S01]  /*4bf0*/  LDGSTS.E [R193+0x8008], desc[UR38][R176.64], P1 ;  /* 0x08008000b0c17fae */ /* 0x000fe200089a1026 */
[----:B------:R-:W-:Y:S02]  /*4c00*/  IADD3.X R89, PT, PT, R167, UR70, RZ, P5, !PT ;  /* 0x00000046a7597c10 */ /* 0x000fe4000affe4ff */
[----:B------:R-:W-:Y:S01]  /*4c10*/  SEL R164, RZ, 0x4, P4 ;  /* 0x00000004ffa47807 */ /* 0x000fe20002000000 */
[----:B------:R-:W-:Y:S01]  /*4c20*/  LDGSTS.E [R193+0xa000], desc[UR38][R178.64], P3 ;  /* 0x0a000000b2c17fae */ /* 0x000fe200099a1026 */
[----:B------:R-:W-:Y:S02]  /*4c30*/  IADD3 R162, P5, PT, R162, UR71, RZ ;  /* 0x00000047a2a27c10 */ /* 0x000fe4000ffbe0ff */
[----:B------:R-:W-:-:S02]  /*4c40*/  IADD3 R160, P4, PT, R160, UR71, RZ ;  /* 0x00000047a0a07c10 */ /* 0x000fc4000ff9e0ff */
[----:B------:R-:W-:Y:S02]  /*4c50*/  SEL R165, RZ, 0x4, P2 ;  /* 0x00000004ffa57807 */ /* 0x000fe40001000000 */
[----:B------:R-:W-:Y:S01]  /*4c60*/  PLOP3.LUT P2, PT, PT, PT, UP3, 0x80, 0x8 ;  /* 0x000000000008781c */ /* 0x000fe20003f4f038 */
[----:B------:R1:W-:Y:S01]  /*4c70*/  LDGSTS.E [R193+0xa008], desc[UR38][R88.64], P6 ;  /* 0x0a00800058c17fae */ /* 0x0003e2000b1a1026 */
[----:B------:R-:W-:Y:S02]  /*4c80*/  IADD3.X R163, PT, PT, R163, UR70, RZ, P5, !PT ;  /* 0x00000046a3a37c10 */ /* 0x000fe4000affe4ff */
[----:B------:R-:W-:Y:S02]  /*4c90*/  IADD3.X R161, PT, PT, R161, UR70, RZ, P4, !PT ;  /* 0x00000046a1a17c10 */ /* 0x000fe4000a7fe4ff */
[----:B------:R-:W-:Y:S02]  /*4ca0*/  IADD3 R158, P5, PT, R158, UR71, RZ ;  /* 0x000000479e9e7c10 */ /* 0x000fe4000ffbe0ff */
[----:B------:R-:W-:-:S02]  /*4cb0*/  PLOP3.LUT P4, PT, PT, PT, UP3, 0x80, 0x8 ;  /* 0x000000000008781c */ /* 0x000fc40003f8f038 */
[----:B------:R-:W-:Y:S02]  /*4cc0*/  SEL R164, R164, RZ, P2 ;  /* 0x000000ffa4a47207 */ /* 0x000fe40001000000 */
[----:B------:R-:W-:Y:S02]  /*4cd0*/  ISETP.GE.AND P1, PT, R36, UR66, PT ;  /* 0x0000004224007c0c */ /* 0x000fe4000bf26270 */
[----:B------:R-:W-:Y:S02]  /*4ce0*/  IADD3.X R159, PT, PT, R159, UR70, RZ, P5, !PT ;  /* 0x000000469f9f7c10 */ /* 0x000fe4000affe4ff */
[----:B------:R-:W-:Y:S02]  /*4cf0*/  SEL R165, R165, RZ, P4 ;  /* 0x000000ffa5a57207 */ /* 0x000fe40002000000 */
[----:B------:R-:W-:Y:S02]  /*4d00*/  IADD3 R156, P2, PT, R156, UR71, RZ ;  /* 0x000000479c9c7c10 */ /* 0x000fe4000ff5e0ff */
[----:B------:R-:W-:-:S02]  /*4d10*/  IADD3 R154, P5, PT, R154, UR71, RZ ;  /* 0x000000479a9a7c10 */ /* 0x000fc4000ffbe0ff */
[----:B------:R-:W-:Y:S02]  /*4d20*/  ISETP.NE.U32.AND P4, PT, R164, RZ, PT ;  /* 0x000000ffa400720c */ /* 0x000fe40003f85070 */
[----:B------:R-:W-:Y:S02]  /*4d30*/  PLOP3.LUT P3, PT, PT, PT, UP3, 0x80, 0x8 ;  /* 0x000000000008781c */ /* 0x000fe40003f6f038 */
[----:B------:R-:W-:Y:S02]  /*4d40*/  SEL R164, RZ, 0x4, P1 ;  /* 0x00000004ffa47807 */ /* 0x000fe40000800000 */
[----:B------:R-:W-:Y:S02]  /*4d50*/  IADD3.X R157, PT, PT, R157, UR70, RZ, P2, !PT ;  /* 0x000000469d9d7c10 */ /* 0x000fe400097fe4ff */
[----:B------:R-:W-:Y:S02]  /*4d60*/  IADD3.X R155, PT, PT, R155, UR70, RZ, P5, !PT ;  /* 0x000000469b9b7c10 */ /* 0x000fe4000affe4ff */
[----:B------:R-:W-:-:S02]  /*4d70*/  ISETP.GE.AND P1, PT, R37, UR66, PT ;  /* 0x0000004225007c0c */ /* 0x000fc4000bf26270 */
[----:B------:R-:W-:Y:S01]  /*4d80*/  ISETP.NE.U32.AND P2, PT, R165, RZ, PT ;  /* 0x000000ffa500720c */ /* 0x000fe20003f45070 */
[----:B------:R2:W-:Y:S01]  /*4d90*/  LDGSTS.E [R195+0x8000], desc[UR38][R96.64], P4 ;  /* 0x0800000060c37fae */ /* 0x0005e2000a1a1026 */
[----:B------:R-:W-:Y:S02]  /*4da0*/  ISETP.GE.AND P5, PT, R9, UR66, PT ;  /* 0x0000004209007c0c */ /* 0x000fe4000bfa6270 */
[----:B------:R-:W-:Y:S02]  /*4db0*/  SEL R164, R164, RZ, P3 ;  /* 0x000000ffa4a47207 */ /* 0x000fe40001800000 */
[----:B------:R-:W-:Y:S02]  /*4dc0*/  SEL R165, RZ, 0x4, P1 ;  /* 0x00000004ffa57807 */ /* 0x000fe40000800000 */
[----:B------:R-:W-:Y:S02]  /*4dd0*/  PLOP3.LUT P3, PT, PT, PT, UP3, 0x80, 0x8 ;  /* 0x000000000008781c */ /* 0x000fe40003f6f038 */
[----:B------:R-:W-:-:S02]  /*4de0*/  SEL R166, RZ, 0x4, P5 ;  /* 0x00000004ffa67807 */ /* 0x000fc40002800000 */
[----:B------:R-:W-:Y:S01]  /*4df0*/  ISETP.NE.U32.AND P1, PT, R164, RZ, PT ;  /* 0x000000ffa400720c */ /* 0x000fe20003f25070 */
[----:B------:R-:W-:Y:S01]  /*4e00*/  LDGSTS.E [R195+0x8008], desc[UR38][R162.64], P2 ;  /* 0x08008000a2c37fae */ /* 0x000fe200091a1026 */
[----:B------:R-:W-:Y:S02]  /*4e10*/  PLOP3.LUT P5, PT, PT, PT, UP3, 0x80, 0x8 ;  /* 0x000000000008781c */ /* 0x000fe40003faf038 */
[----:B------:R-:W-:Y:S02]  /*4e20*/  SEL R166, R166, RZ, P3 ;  /* 0x000000ffa6a67207 */ /* 0x000fe40001800000 */
[----:B------:R-:W-:Y:S02]  /*4e30*/  IADD3 R152, P3, PT, R152, UR71, RZ ;  /* 0x0000004798987c10 */ /* 0x000fe4000ff7e0ff */
[----:B------:R-:W-:Y:S02]  /*4e40*/  SEL R165, R165, RZ, P5 ;  /* 0x000000ffa5a57207 */ /* 0x000fe40002800000 */
[----:B------:R-:W-:-:S02]  /*4e50*/  ISETP.GE.AND P4, PT, R39, UR66, PT ;  /* 0x0000004227007c0c */ /* 0x000fc4000bf86270 */
[----:B-1----:R-:W-:Y:S01]  /*4e60*/  IADD3 R88, P5, PT, R150, UR71, RZ ;  /* 0x0000004796587c10 */ /* 0x002fe2000ffbe0ff */
[----:B------:R-:W-:Y:S01]  /*4e70*/  LDGSTS.E [R195+0xa000], desc[UR38][R160.64], P1 ;  /* 0x0a000000a0c37fae */ /* 0x000fe200089a1026 */
[----:B------:R-:W-:Y:S02]  /*4e80*/  IADD3.X R153, PT, PT, R153, UR70, RZ, P3, !PT ;  /* 0x0000004699997c10 */ /* 0x000fe40009ffe4ff */
[----:B------:R-:W-:Y:S02]  /*4e90*/  ISETP.NE.U32.AND P3, PT, R165, RZ, PT ;  /* 0x000000ffa500720c */ /* 0x000fe40003f65070 */
[----:B------:R-:W-:Y:S02]  /*4ea0*/  PLOP3.LUT P2, PT, PT, PT, UP3, 0x80, 0x8 ;  /* 0x000000000008781c */ /* 0x000fe40003f4f038 */
[----:B------:R-:W-:Y:S02]  /*4eb0*/  SEL R150, RZ, 0x4, P4 ;  /* 0x00000004ff967807 */ /* 0x000fe40002000000 */
[----:B------:R-:W-:-:S02]  /*4ec0*/  IADD3.X R89, PT, PT, R151, UR70, RZ, P5, !PT ;  /* 0x0000004697597c10 */ /* 0x000fc4000affe4ff */
[----:B------:R-:W-:Y:S02]  /*4ed0*/  ISETP.GE.AND P5, PT, R11, UR66, PT ;  /* 0x000000420b007c0c */ /* 0x000fe4000bfa6270 */
[----:B------:R-:W-:Y:S02]  /*4ee0*/  ISETP.GE.AND P1, PT, R40, UR66, PT ;  /* 0x0000004228007c0c */ /* 0x000fe4000bf26270 */
[----:B------:R-:W-:Y:S01]  /*4ef0*/  SEL R150, R150, RZ, P2 ;  /* 0x000000ff96967207 */ /* 0x000fe20001000000 */
[----:B------:R-:W-:Y:S01]  /*4f00*/  LDGSTS.E [R195+0xa008], desc[UR38][R158.64], P3 ;  /* 0x0a0080009ec37fae */ /* 0x000fe200099a1026 */
[----:B------:R-:W-:Y:S02]  /*4f10*/  SEL R151, RZ, 0x4, P5 ;  /* 0x00000004ff977807 */ /* 0x000fe40002800000 */
[----:B--2---:R-:W-:Y:S02]  /*4f20*/  IADD3 R96, P5, PT, R148, UR71, RZ ;  /* 0x0000004794607c10 */ /* 0x004fe4000ffbe0ff */
[----:B------:R-:W-:-:S02]  /*4f30*/  SEL R148, RZ, 0x4, P1 ;  /* 0x00000004ff947807 */ /* 0x000fc40000800000 */
[----:B------:R-:W-:Y:S02]  /*4f40*/  ISETP.NE.U32.AND P2, PT, R150, RZ, PT ;  /* 0x000000ff9600720c */ /* 0x000fe40003f45070 */
[----:B------:R-:W-:Y:S02]  /*4f50*/  ISETP.NE.U32.AND P6, PT, R166, RZ, PT ;  /* 0x000000ffa600720c */ /* 0x000fe40003fc5070 */
[----:B------:R-:W-:Y:S02]  /*4f60*/  PLOP3.LUT P1, PT, PT, PT, UP3, 0x80, 0x8 ;  /* 0x000000000008781c */ /* 0x000fe40003f2f038 */
[----:B------:R-:W-:Y:S02]  /*4f70*/  IADD3.X R97, PT, PT, R149, UR70, RZ, P5, !PT ;  /* 0x0000004695617c10 */ /* 0x000fe4000affe4ff */
[----:B------:R-:W-:Y:S02]  /*4f80*/  PLOP3.LUT P4, PT, PT, PT, UP3, 0x80, 0x8 ;  /* 0x000000000008781c */ /* 0x000fe40003f8f038 */
[----:B------:R-:W-:-:S02]  /*4f90*/  IADD3 R146, P5, PT, R146, UR71, RZ ;  /* 0x0000004792927c10 */ /* 0x000fc4000ffbe0ff */
[----:B------:R-:W-:Y:S01]  /*4fa0*/  SEL R148, R148, RZ, P1 ;  /* 0x000000ff94947207 */ /* 0x000fe20000800000 */
[----:B------:R-:W-:Y:S01]  /*4fb0*/  LDGSTS.E [R197+0x8000], desc[UR38][R156.64], P2 ;  /* 0x080000009cc57fae */ /* 0x000fe200091a1026 */
[----:B------:R-:W-:Y:S02]  /*4fc0*/  ISETP.GE.AND P3, PT, R42, UR66, PT ;  /* 0x000000422a007c0c */ /* 0x000fe4000bf66270 */
[----:B------:R-:W-:Y:S01]  /*4fd0*/  SEL R151, R151, RZ, P4 ;  /* 0x000000ff97977207 */ /* 0x000fe20002000000 */
[----:B------:R-:W-:Y:S01]  /*4fe0*/  LDGSTS.E [R197+0x8008], desc[UR38][R154.64], P6 ;  /* 0x080080009ac57fae */ /* 0x000fe2000b1a1026 */
[----:B------:R-:W-:Y:S02]  /*4ff0*/  IADD3.X R147, PT, PT, R147, UR70, RZ, P5, !PT ;  /* 0x0000004693937c10 */ /* 0x000fe4000affe4ff */
[----:B------:R-:W-:Y:S02]  /*5000*/  IADD3 R144, P4, PT, R144, UR71, RZ ;  /* 0x0000004790907c10 */ /* 0x000fe4000ff9e0ff */
[----:B------:R-:W-:-:S02]  /*5010*/  ISETP.NE.U32.AND P5, PT, R148, RZ, PT ;  /* 0x000000ff9400720c */ /* 0x000fc40003fa5070 */
[----:B------:R-:W-:Y:S02]  /*5020*/  SEL R148, RZ, 0x4, P3 ;  /* 0x00000004ff947807 */ /* 0x000fe40001800000 */
[----:B------:R-:W-:Y:S02]  /*5030*/  ISETP.GE.AND P3, PT, R43, UR66, PT ;  /* 0x000000422b007c0c */ /* 0x000fe4000bf66270 */
[----:B------:R-:W-:Y:S02]  /*5040*/  IADD3.X R145, PT, PT, R145, UR70, RZ, P4, !PT ;  /* 0x0000004691917c10 */ /* 0x000fe4000a7fe4ff */
[----:B------:R-:W-:Y:S02]  /*5050*/  PLOP3.LUT P2, PT, PT, PT, UP3, 0x80, 0x8 ;  /* 0x000000000008781c */ /* 0x000fe40003f4f038 */
[----:B------:R-:W-:Y:S02]  /*5060*/  ISETP.GE.AND P4, PT, R44, UR66, PT ;  /* 0x000000422c007c0c */ /* 0x000fe4000bf86270 */
[----:B------:R-:W-:Y:S01]  /*5070*/  PLOP3.LUT P6, PT, PT, PT, UP3, 0x80, 0x8 ;  /* 0x000000000008781c */ /* 0x000fe20003fcf038 */
[----:B------:R-:W-:Y:S01]  /*5080*/  LDGSTS.E [R197+0xa000], desc[UR38][R152.64], P5 ;  /* 0x0a00000098c57fae */ /* 0x000fe2000a9a1026 */
[----:B------:R-:W-:-:S02]  /*5090*/  SEL R149, RZ, 0x4, P3 ;  /* 0x00000004ff957807 */ /* 0x000fc40001800000 */
[----:B------:R-:W-:Y:S02]  /*50a0*/  SEL R148, R148, RZ, P2 ;  /* 0x000000ff94947207 */ /* 0x000fe40001000000 */
[----:B------:R-:W-:Y:S02]  /*50b0*/  PLOP3.LUT P3, PT, PT, PT, UP3, 0x80, 0x8 ;  /* 0x000000000008781c */ /* 0x000fe40003f6f038 */
[----:B------:R-:W-:Y:S02]  /*50c0*/  SEL R150, RZ, 0x4, P4 ;  /* 0x00000004ff967807 */ /* 0x000fe40002000000 */
[----:B------:R-:W-:Y:S02]  /*50d0*/  SEL R149, R149, RZ, P6 ;  /* 0x000000ff95957207 */ /* 0x000fe40003000000 */
[----:B------:R-:W-:Y:S02]  /*50e0*/  ISETP.NE.U32.AND P1, PT, R151, RZ, PT ;  /* 0x000000ff9700720c */ /* 0x000fe40003f25070 */
[----:B------:R-:W-:-:S02]  /*50f0*/  IADD3 R142, P4, PT, R142, UR71, RZ ;  /* 0x000000478e8e7c10 */ /* 0x000fc4000ff9e0ff */
[----:B------:R-:W-:Y:S02]  /*5100*/  ISETP.NE.U32.AND P2, PT, R148, RZ, PT ;  /* 0x000000ff9400720c */ /* 0x000fe40003f45070 */
[----:B------:R-:W-:Y:S02]  /*5110*/  SEL R150, R150, RZ, P3 ;  /* 0x000000ff96967207 */ /* 0x000fe40001800000 */
[----:B------:R-:W-:Y:S02]  /*5120*/  ISETP.NE.U32.AND P3, PT, R149, RZ, PT ;  /* 0x000000ff9500720c */ /* 0x000fe40003f65070 */
[----:B------:R-:W-:Y:S02]  /*5130*/  IADD3.X R143, PT, PT, R143, UR70, RZ, P4, !PT ;  /* 0x000000468f8f7c10 */ /* 0x000fe4000a7fe4ff */
[----:B------:R-:W-:Y:S01]  /*5140*/  ISETP.NE.U32.AND P4, PT, R150, RZ, PT ;  /* 0x000000ff9600720c */ /* 0x000fe20003f85070 */
[----:B------:R1:W-:Y:S01]  /*5150*/  LDGSTS.E [R197+0xa008], desc[UR38][R88.64], P1 ;  /* 0x0a00800058c57fae */ /* 0x0003e200089a1026 */
[----:B------:R-:W-:-:S02]  /*5160*/  IADD3 R140, P6, PT, R140, UR71, RZ ;  /* 0x000000478c8c7c10 */ /* 0x000fc4000ffde0ff */
[----:B------:R-:W-:Y:S01]  /*5170*/  ISETP.GE.AND P5, PT, R45, UR66, PT ;  /* 0x000000422d007c0c */ /* 0x000fe2000bfa6270 */
[----:B------:R2:W-:Y:S01]  /*5180*/  LDGSTS.E [R199+0x8000], desc[UR38][R96.64], P2 ;  /* 0x0800000060c77fae */ /* 0x0005e200091a1026 */
[----:B------:R-:W-:Y:S02]  /*5190*/  IADD3.X R141, PT, PT, R141, UR70, RZ, P6, !PT ;  /* 0x000000468d8d7c10 */ /* 0x000fe4000b7fe4ff */
[----:B------:R-:W-:Y:S01]  /*51a0*/  SEL R148, RZ, 0x4, P5 ;  /* 0x00000004ff947807 */ /* 0x000fe20002800000 */
[----:B------:R-:W-:Y:S01]  /*51b0*/  LDGSTS.E [R199+0x8008], desc[UR38][R146.64], P3 ;  /* 0x0800800092c77fae */ /* 0x000fe200099a1026 */
[----:B------:R-:W-:Y:S02]  /*51c0*/  PLOP3.LUT P6, PT, PT, PT, UP3, 0x80, 0x8 ;  /* 0x000000000008781c */ /* 0x000fe40003fcf038 */
[----:B------:R-:W-:Y:S01]  /*51d0*/  ISETP.GE.AND P1, PT, R47, UR66, PT ;  /* 0x000000422f007c0c */ /* 0x000fe2000bf26270 */
[----:B------:R-:W-:Y:S01]  /*51e0*/  LDGSTS.E [R199+0xa000], desc[UR38][R144.64], P4 ;  /* 0x0a00000090c77fae */ /* 0x000fe2000a1a1026 */
[----:B------:R-:W-:-:S02]  /*51f0*/  ISETP.GE.AND P3, PT, R48, UR66, PT ;  /* 0x0000004230007c0c */ /* 0x000fc4000bf66270 */
[----:B------:R-:W-:Y:S02]  /*5200*/  SEL R148, R148, RZ, P6 ;  /* 0x000000ff94947207 */ /* 0x000fe40003000000 */
[----:B------:R-:W-:Y:S02]  /*5210*/  IADD3 R138, P5, PT, R138, UR71, RZ ;  /* 0x000000478a8a7c10 */ /* 0x000fe4000ffbe0ff */
[----:B-1----:R-:W-:Y:S02]  /*5220*/  IADD3 R88, P6, PT, R134, UR71, RZ ;  /* 0x0000004786587c10 */ /* 0x002fe4000ffde0ff */
[----:B------:R-:W-:Y:S02]  /*5230*/  SEL R149, RZ, 0x4, P1 ;  /* 0x00000004ff957807 */ /* 0x000fe40000800000 */
[----:B------:R-:W-:Y:S02]  /*5240*/  ISETP.GE.AND P4, PT, R49, UR66, PT ;  /* 0x0000004231007c0c */ /* 0x000fe4000bf86270 */
[----:B------:R-:W-:-:S02]  /*5250*/  ISETP.GE.AND P2, PT, R10, UR66, PT ;  /* 0x000000420a007c0c */ /* 0x000fc4000bf46270 */
[----:B------:R-:W-:Y:S02]  /*5260*/  PLOP3.LUT P1, PT, PT, PT, UP3, 0x80, 0x8 ;  /* 0x000000000008781c */ /* 0x000fe40003f2f038 */
[----:B------:R-:W-:Y:S02]  /*5270*/  SEL R134, RZ, 0x4, P3 ;  /* 0x00000004ff867807 */ /* 0x000fe40001800000 */
[----:B------:R-:W-:Y:S02]  /*5280*/  PLOP3.LUT P3, PT, PT, PT, UP3, 0x80, 0x8 ;  /* 0x000000000008781c */ /* 0x000fe40003f6f038 */
[----:B------:R-:W-:Y:S02]  /*5290*/  IADD3.X R139, PT, PT, R139, UR70, RZ, P5, !PT ;  /* 0x000000468b8b7c10 */ /* 0x000fe4000affe4ff */
[----:B------:R-:W-:Y:S02]  /*52a0*/  IADD3.X R89, PT, PT, R135, UR70, RZ, P6, !PT ;  /* 0x0000004687597c10 */ /* 0x000fe4000b7fe4ff */
[----:B------:R-:W-:-:S02]  /*52b0*/  IADD3 R136, P5, PT, R136, UR71, RZ ;  /* 0x0000004788887c10 */ /* 0x000fc4000ffbe0ff */
[----:B------:R-:W-:Y:S02]  /*52c0*/  SEL R135, RZ, 0x4, P4 ;  /* 0x00000004ff877807 */ /* 0x000fe40002000000 */
[----:B------:R-:W-:Y:S02]  /*52d0*/  PLOP3.LUT P6, PT, PT, PT, UP3, 0x80, 0x8 ;  /* 0x000000000008781c */ /* 0x000fe40003fcf038 */
[----:B--2---:R-:W-:Y:S02]  /*52e0*/  SEL R96, RZ, 0x4, P2 ;  /* 0x00000004ff607807 */ /* 0x004fe40001000000 */
[----:B------:R-:W-:Y:S02]  /*52f0*/  SEL R149, R149, RZ, P1 ;  /* 0x000000ff95957207 */ /* 0x000fe40000800000 */
[----:B------:R-:W-:Y:S02]  /*5300*/  ISETP.GE.AND P4, PT, R50, UR66, PT ;  /* 0x0000004232007c0c */ /* 0x000fe4000bf86270 */
[----:B------:R-:W-:-:S02]  /*5310*/  SEL R134, R134, RZ, P3 ;  /* 0x000000ff86867207 */ /* 0x000fc40001800000 */
[----:B------:R-:W-:Y:S02]  /*5320*/  ISETP.NE.U32.AND P1, PT, R148, RZ, PT ;  /* 0x000000ff9400720c */ /* 0x000fe40003f25070 */
[----:B------:R-:W-:Y:S02]  /*5330*/  IADD3.X R137, PT, PT, R137, UR70, RZ, P5, !PT ;  /* 0x0000004689897c10 */ /* 0x000fe4000affe4ff */
[----:B------:R-:W-:Y:S02]  /*5340*/  SEL R97, R96, RZ, P6 ;  /* 0x000000ff60617207 */ /* 0x000fe40003000000 */
[----:B------:R-:W-:Y:S02]  /*5350*/  ISETP.NE.U32.AND P5, PT, R149, RZ, PT ;  /* 0x000000ff9500720c */ /* 0x000fe40003fa5070 */
[----:B------:R-:W-:Y:S02]  /*5360*/  SEL R96, RZ, 0x4, P4 ;  /* 0x00000004ff607807 */ /* 0x000fe40002000000 */
[----:B------:R-:W-:-:S02]  /*5370*/  ISETP.NE.U32.AND P4, PT, R134, RZ, PT ;  /* 0x000000ff8600720c */ /* 0x000fc40003f85070 */
[----:B------:R-:W-:Y:S01]  /*5380*/  PLOP3.LUT P2, PT, PT, PT, UP3, 0x80, 0x8 ;  /* 0x000000000008781c */ /* 0x000fe20003f4f038 */
[----:B------:R-:W-:Y:S01]  /*5390*/  LDGSTS.E [R199+0xa008], desc[UR38][R142.64], P1 ;  /* 0x0a0080008ec77fae */ /* 0x000fe200089a1026 */
[----:B------:R-:W-:Y:S02]  /*53a0*/  PLOP3.LUT P3, PT, PT, PT, UP3, 0x80, 0x8 ;  /* 0x000000000008781c */ /* 0x000fe40003f6f038 */
[----:B------:R-:W-:Y:S02]  /*53b0*/  SEL R135, R135, RZ, P2 ;  /* 0x000000ff87877207 */ /* 0x000fe40001000000 */
[----:B------:R-:W-:Y:S01]  /*53c0*/  ISETP.NE.U32.AND P2, PT, R97, RZ, PT ;  /* 0x000000ff6100720c */ /* 0x000fe20003f45070 */
[----:B------:R-:W-:Y:S01]  /*53d0*/  LDGSTS.E [R201+0x8000], desc[UR38][R140.64], P5 ;  /* 0x080000008cc97fae */ /* 0x000fe2000a9a1026 */
[----:B------:R-:W-:Y:S02]  /*53e0*/  IADD3 R130, P5, PT, R130, UR71, RZ ;  /* 0x0000004782827c10 */ /* 0x000fe4000ffbe0ff */
[----:B------:R-:W-:Y:S01]  /*53f0*/  SEL R97, R96, RZ, P3 ;  /* 0x000000ff60617207 */ /* 0x000fe20001800000 */
[----:B------:R-:W-:Y:S01]  /*5400*/  LDGSTS.E [R201+0x8008], desc[UR38][R138.64], P4 ;  /* 0x080080008ac97fae */ /* 0x000fe2000a1a1026 */
[----:B------:R-:W-:-:S02]  /*5410*/  IADD3 R128, P4, PT, R128, UR71, RZ ;  /* 0x0000004780807c10 */ /* 0x000fc4000ff9e0ff */
[----:B------:R-:W-:Y:S02]  /*5420*/  IADD3 R96, P6, PT, R132, UR71, RZ ;  /* 0x0000004784607c10 */ /* 0x000fe4000ffde0ff */
[----:B------:R-:W-:Y:S02]  /*5430*/  IADD3.X R129, PT, PT, R129, UR70, RZ, P4, !PT ;  /* 0x0000004681817c10 */ /* 0x000fe4000a7fe4ff */
[----:B------:R-:W-:Y:S02]  /*5440*/  IADD3.X R131, PT, PT, R131, UR70, RZ, P5, !PT ;  /* 0x0000004683837c10 */ /* 0x000fe4000affe4ff */
[----:B------:R-:W-:Y:S02]  /*5450*/  IADD3 R126, P4, PT, R126, UR71, RZ ;  /* 0x000000477e7e7c10 */ /* 0x000fe4000ff9e0ff */
[----:B------:R-:W-:Y:S02]  /*5460*/  ISETP.GE.AND P5, PT, R53, UR66, PT ;  /* 0x0000004235007c0c */ /* 0x000fe4000bfa6270 */
[----:B------:R-:W-:-:S02]  /*5470*/  ISETP.NE.U32.AND P1, PT, R135, RZ, PT ;  /* 0x000000ff8700720c */ /* 0x000fc40003f25070 */
[----:B------:R-:W-:Y:S02]  /*5480*/  ISETP.NE.U32.AND P3, PT, R97, RZ, PT ;  /* 0x000000ff6100720c */ /* 0x000fe40003f65070 */
[----:B------:R-:W-:Y:S02]  /*5490*/  IADD3.X R97, PT, PT, R133, UR70, RZ, P6, !PT ;  /* 0x0000004685617c10 */ /* 0x000fe4000b7fe4ff */
[----:B------:R-:W-:Y:S02]  /*54a0*/  ISETP.GE.AND P6, PT, R52, UR66, PT ;  /* 0x0000004234007c0c */ /* 0x000fe4000bfc6270 */
[----:B------:R-:W-:Y:S02]  /*54b0*/  IADD3.X R127, PT, PT, R127, UR70, RZ, P4, !PT ;  /* 0x000000467f7f7c10 */ /* 0x000fe4000a7fe4ff */
[----:B------:R-:W-:Y:S02]  /*54c0*/  SEL R133, RZ, 0x4, P5 ;  /* 0x00000004ff857807 */ /* 0x000fe40002800000 */
[----:B------:R-:W-:Y:S01]  /*54d0*/  PLOP3.LUT P4, PT, PT, PT, UP3, 0x80, 0x8 ;  /* 0x000000000008781c */ /* 0x000fe20003f8f038 */
[----:B------:R-:W-:Y:S01]  /*54e0*/  LDGSTS.E [R201+0xa000], desc[UR38][R136.64], P1 ;  /* 0x0a00000088c97fae */ /* 0x000fe200089a1026 */
[----:B------:R-:W-:-:S02]  /*54f0*/  SEL R132, RZ, 0x4, P6 ;  /* 0x00000004ff847807 */ /* 0x000fc40003000000 */
[----:B------:R-:W-:Y:S01]  /*5500*/  PLOP3.LUT P6, PT, PT, PT, UP3, 0x80, 0x8 ;  /* 0x000000000008781c */ /* 0x000fe20003fcf038 */
[----:B------:R1:W-:Y:S01]  /*5510*/  LDGSTS.E [R201+0xa008], desc[UR38][R88.64], P3 ;  /* 0x0a00800058c97fae */ /* 0x0003e200099a1026 */
[----:B------:R-:W-:Y:S02]  /*5520*/  SEL R133, R133, RZ, P4 ;  /* 0x000000ff85857207 */ /* 0x000fe40002000000 */
[----:B------:R-:W-:Y:S02]  /*5530*/  IADD3 R90, P4, PT, R90, UR71, RZ ;  /* 0x000000475a5a7c10 */ /* 0x000fe4000ff9e0ff */
[----:B------:R-:W-:Y:S02]  /*5540*/  IADD3 R124, P5, PT, R124, UR71, RZ ;  /* 0x000000477c7c7c10 */ /* 0x000fe4000ffbe0ff */
[----:B------:R-:W-:Y:S02]  /*5550*/  SEL R132, R132, RZ, P6 ;  /* 0x000000ff84847207 */ /* 0x000fe40003000000 */
[----:B------:R-:W-:-:S02]  /*5560*/  IADD3 R98, P6, PT, R98, UR71, RZ ;  /* 0x0000004762627c10 */ /* 0x000fc4000ffde0ff */
[----:B------:R-:W-:Y:S02]  /*5570*/  IADD3.X R91, PT, PT, R91, UR70, RZ, P4, !PT ;  /* 0x000000465b5b7c10 */ /* 0x000fe4000a7fe4ff */
[----:B------:R-:W-:Y:S02]  /*5580*/  ISETP.GE.AND P4, PT, R55, UR66, PT ;  /* 0x0000004237007c0c */ /* 0x000fe4000bf86270 */
[----:B------:R-:W-:Y:S02]  /*5590*/  IADD3.X R125, PT, PT, R125, UR70, RZ, P5, !PT ;  /* 0x000000467d7d7c10 */ /* 0x000fe4000affe4ff */
[----:B------:R-:W-:Y:S02]  /*55a0*/  ISETP.GE.AND P1, PT, R54, UR66, PT ;  /* 0x0000004236007c0c */ /* 0x000fe4000bf26270 */
[----:B------:R-:W-:Y:S02]  /*55b0*/  ISETP.NE.U32.AND P5, PT, R132, RZ, PT ;  /* 0x000000ff8400720c */ /* 0x000fe40003fa5070 */
[----:B------:R-:W-:-:S02]  /*55c0*/  IADD3.X R99, PT, PT, R99, UR70, RZ, P6, !PT ;  /* 0x0000004663637c10 */ /* 0x000fc4000b7fe4ff */
[----:B------:R-:W-:Y:S02]  /*55d0*/  IADD3 R132, P3, PT, R168, UR71, RZ ;  /* 0x00000047a8847c10 */ /* 0x000fe4000ff7e0ff */
[----:B------:R-:W-:Y:S02]  /*55e0*/  ISETP.NE.U32.AND P6, PT, R133, RZ, PT ;  /* 0x000000ff8500720c */ /* 0x000fe40003fc5070 */
[----:B------:R-:W-:Y:S02]  /*55f0*/  SEL R135, RZ, 0x4, P4 ;  /* 0x00000004ff877807 */ /* 0x000fe40002000000 */
[----:B------:R-:W-:Y:S02]  /*5600*/  SEL R134, RZ, 0x4, P1 ;  /* 0x00000004ff867807 */ /* 0x000fe40000800000 */
[----:B------:R-:W-:Y:S01]  /*5610*/  PLOP3.LUT P4, PT, PT, PT, UP3, 0x80, 0x8 ;  /* 0x000000000008781c */ /* 0x000fe20003f8f038 */
[----:B------:R2:W-:Y:S01]  /*5620*/  LDGSTS.E [R203+0x8000], desc[UR38][R96.64], P5 ;  /* 0x0800000060cb7fae */ /* 0x0005e2000a9a1026 */
[----:B------:R-:W-:-:S02]  /*5630*/  IADD3 R122, P1, PT, R122, UR73, RZ ;  /* 0x000000497a7a7c10 */ /* 0x000fc4000ff3e0ff */
[----:B------:R-:W-:Y:S02]  /*5640*/  IADD3.X R133, PT, PT, R169, UR70, RZ, P3, !PT ;  /* 0x00000046a9857c10 */ /* 0x000fe40009ffe4ff */
[----:B------:R-:W-:Y:S01]  /*5650*/  PLOP3.LUT P3, PT, PT, PT, UP3, 0x80, 0x8 ;  /* 0x000000000008781c */ /* 0x000fe20003f6f038 */
[----:B------:R3:W-:Y:S01]  /*5660*/  LDGSTS.E [R203+0x8008], desc[UR38][R130.64], P6 ;  /* 0x0800800082cb7fae */ /* 0x0007e2000b1a1026 */
[----:B------:R-:W-:Y:S02]  /*5670*/  SEL R134, R134, RZ, P4 ;  /* 0x000000ff86867207 */ /* 0x000fe40002000000 */
[----:B------:R-:W-:Y:S02]  /*5680*/  IADD3.X R123, PT, PT, R123, UR75, RZ, P1, !PT ;  /* 0x0000004b7b7b7c10 */ /* 0x000fe40008ffe4ff */
[----:B------:R-:W-:Y:S02]  /*5690*/  IADD3 R106, P4, PT, R106, UR73, RZ ;  /* 0x000000496a6a7c10 */ /* 0x000fe4000ff9e0ff */
[----:B-1----:R-:W-:-:S02]  /*56a0*/  IADD3 R88, P1, PT, R114, UR73, RZ ;  /* 0x0000004972587c10 */ /* 0x002fc4000ff3e0ff */
[----:B------:R-:W-:Y:S02]  /*56b0*/  SEL R135, R135, RZ, P3 ;  /* 0x000000ff87877207 */ /* 0x000fe40001800000 */
[----:B------:R-:W-:Y:S02]  /*56c0*/  ISETP.NE.U32.AND P3, PT, R134, RZ, PT ;  /* 0x000000ff8600720c */ /* 0x000fe40003f65070 */
[----:B------:R-:W-:Y:S02]  /*56d0*/  IADD3.X R107, PT, PT, R107, UR75, RZ, P4, !PT ;  /* 0x0000004b6b6b7c10 */ /* 0x000fe4000a7fe4ff */
[----:B------:R-:W-:Y:S02]  /*56e0*/  IADD3.X R89, PT, PT, R115, UR75, RZ, P1, !PT ;  /* 0x0000004b73597c10 */ /* 0x000fe40008ffe4ff */
[----:B------:R-:W-:Y:S02]  /*56f0*/  IADD3 R94, P4, PT, R94, UR73, RZ ;  /* 0x000000495e5e7c10 */ /* 0x000fe4000ff9e0ff */
[----:B------:R-:W-:-:S02]  /*5700*/  ISETP.NE.U32.AND P1, PT, R135, RZ, PT ;  /* 0x000000ff8700720c */ /* 0x000fc40003f25070 */
[----:B------:R-:W-:Y:S02]  /*5710*/  IADD3 R114, P6, PT, R120, UR73, RZ ;  /* 0x0000004978727c10 */ /* 0x000fe4000ffde0ff */
[----:B------:R-:W-:Y:S01]  /*5720*/  ISETP.GE.AND P5, PT, R57, UR66, PT ;  /* 0x0000004239007c0c */ /* 0x000fe2000bfa6270 */
[----:B------:R3:W-:Y:S01]  /*5730*/  LDGSTS.E [R203+0xa000], desc[UR38][R128.64], P3 ;  /* 0x0a00000080cb7fae */ /* 0x0007e200099a1026 */
[----:B------:R-:W-:Y:S02]  /*5740*/  IADD3.X R95, PT, PT, R95, UR75, RZ, P4, !PT ;  /* 0x0000004b5f5f7c10 */ /* 0x000fe4000a7fe4ff */
[----:B------:R-:W-:Y:S02]  /*5750*/  ISETP.GE.AND P4, PT, R59, UR66, PT ;  /* 0x000000423b007c0c */ /* 0x000fe4000bf86270 */
[----:B------:R-:W-:Y:S02]  /*5760*/  IADD3.X R115, PT, PT, R121, UR75, RZ, P6, !PT ;  /* 0x0000004b79737c10 */ /* 0x000fe4000b7fe4ff */
[----:B------:R-:W-:Y:S01]  /*5770*/  SEL R120, RZ, 0x4, P5 ;  /* 0x00000004ff787807 */ /* 0x000fe20002800000 */
[----:B------:R3:W-:Y:S01]  /*5780*/  LDGSTS.E [R203+0xa008], desc[UR38][R126.64], P1 ;  /* 0x0a0080007ecb7fae */ /* 0x0007e200089a1026 */
[----:B------:R-:W-:-:S02]  /*5790*/  IADD3 R112, P5, PT, R112, UR73, RZ ;  /* 0x0000004970707c10 */ /* 0x000fc4000ffbe0ff */
[----:B--2---:R-:W-:Y:S02]  /*57a0*/  IADD3 R96, P6, PT, R104, UR73, RZ ;  /* 0x0000004968607c10 */ /* 0x004fe4000ffde0ff */
[----:B------:R-:W-:Y:S02]  /*57b0*/  SEL R121, RZ, 0x4, P4 ;  /* 0x00000004ff797807 */ /* 0x000fe40002000000 */
[----:B------:R-:W-:Y:S02]  /*57c0*/  PLOP3.LUT P4, PT, PT, PT, UP3, 0x80, 0x8 ;  /* 0x000000000008781c */ /* 0x000fe40003f8f038 */
[----:B------:R-:W-:Y:S02]  /*57d0*/  IADD3.X R113, PT, PT, R113, UR75, RZ, P5, !PT ;  /* 0x0000004b71717c10 */ /* 0x000fe4000affe4ff */
[----:B------:R-:W-:Y:S02]  /*57e0*/  IADD3.X R97, PT, PT, R105, UR75, RZ, P6, !PT ;  /* 0x0000004b69617c10 */ /* 0x000fe4000b7fe4ff */
[----:B------:R-:W-:-:S02]  /*57f0*/  PLOP3.LUT P5, PT, PT, PT, UP3, 0x80, 0x8 ;  /* 0x000000000008781c */ /* 0x000fc40003faf038 */
[----:B------:R-:W-:Y:S02]  /*5800*/  IADD3 R104, P6, PT, R118, UR73, RZ ;  /* 0x0000004976687c10 */ /* 0x000fe4000ffde0ff */
[----:B------:R-:W-:Y:S02]  /*5810*/  IADD3 R110, P3, PT, R110, UR73, RZ ;  /* 0x000000496e6e7c10 */ /* 0x000fe4000ff7e0ff */
[----:B------:R-:W-:Y:S02]  /*5820*/  SEL R120, R120, RZ, P4 ;  /* 0x000000ff78787207 */ /* 0x000fe40002000000 */
[----:B------:R-:W-:Y:S02]  /*5830*/  ISETP.GE.AND P1, PT, R12, UR66, PT ;  /* 0x000000420c007c0c */ /* 0x000fe4000bf26270 */
[----:B------:R-:W-:Y:S02]  /*5840*/  IADD3 R92, P4, PT, R92, UR73, RZ ;  /* 0x000000495c5c7c10 */ /* 0x000fe4000ff9e0ff */
[----:B------:R-:W-:-:S02]  /*5850*/  SEL R121, R121, RZ, P5 ;  /* 0x000000ff79797207 */ /* 0x000fc40002800000 */
[----:B------:R-:W-:Y:S02]  /*5860*/  IADD3.X R105, PT, PT, R119, UR75, RZ, P6, !PT ;  /* 0x0000004b77697c10 */ /* 0x000fe4000b7fe4ff */
[----:B------:R-:W-:Y:S02]  /*5870*/  IADD3.X R111, PT, PT, R111, UR75, RZ, P3, !PT ;  /* 0x0000004b6f6f7c10 */ /* 0x000fe40009ffe4ff */
[----:B------:R-:W-:Y:S02]  /*5880*/  ISETP.NE.U32.AND P5, PT, R120, RZ, PT ;  /* 0x000000ff7800720c */ /* 0x000fe40003fa5070 */
[----:B------:R-:W-:Y:S02]  /*5890*/  IADD3 R102, P6, PT, R102, UR73, RZ ;  /* 0x0000004966667c10 */ /* 0x000fe4000ffde0ff */
[----:B------:R-:W-:Y:S02]  /*58a0*/  ISETP.GE.AND P3, PT, R34, UR66, PT ;  /* 0x0000004222007c0c */ /* 0x000fe4000bf66270 */
[----:B------:R-:W-:-:S02]  /*58b0*/  SEL R120, RZ, 0x4, P1 ;  /* 0x00000004ff787807 */ /* 0x000fc40000800000 */
[----:B------:R-:W-:Y:S02]  /*58c0*/  IADD3.X R93, PT, PT, R93, UR75, RZ, P4, !PT ;  /* 0x0000004b5d5d7c10 */ /* 0x000fe4000a7fe4ff */
[----:B------:R-:W-:Y:S02]  /*58d0*/  IADD3 R118, P1, PT, R180, UR73, RZ ;  /* 0x00000049b4767c10 */ /* 0x000fe4000ff3e0ff */
[----:B------:R-:W-:Y:S01]  /*58e0*/  ISETP.NE.U32.AND P4, PT, R121, RZ, PT ;  /* 0x000000ff7900720c */ /* 0x000fe20003f85070 */
[----:B------:R3:W-:Y:S01]  /*58f0*/  LDGSTS.E [R205+0x8000], desc[UR38][R124.64], P5 ;  /* 0x080000007ccd7fae */ /* 0x0007e2000a9a1026 */
[----:B------:R-:W-:Y:S02]  /*5900*/  IADD3.X R103, PT, PT, R103, UR75, RZ, P6, !PT ;  /* 0x0000004b67677c10 */ /* 0x000fe4000b7fe4ff */
[----:B------:R-:W-:Y:S01]  /*5910*/  SEL R121, RZ, 0x4, P3 ;  /* 0x00000004ff797807 */ /* 0x000fe20001800000 */
[----:B------:R3:W-:Y:S01]  /*5920*/  LDGSTS.E [R205+0x8008], desc[UR38][R98.64], P2 ;  /* 0x0800800062cd7fae */ /* 0x0007e200091a1026 */
[----:B------:R-:W-:-:S02]  /*5930*/  IADD3 R116, P6, PT, R116, UR73, RZ ;  /* 0x0000004974747c10 */ /* 0x000fc4000ffde0ff */
[----:B------:R-:W-:Y:S02]  /*5940*/  PLOP3.LUT P3, PT, PT, PT, UP3, 0x80, 0x8 ;  /* 0x000000000008781c */ /* 0x000fe40003f6f038 */
[----:B------:R-:W-:Y:S02]  /*5950*/  IADD3.X R119, PT, PT, R181, UR75, RZ, P1, !PT ;  /* 0x0000004bb5777c10 */ /* 0x000fe40008ffe4ff */
[----:B------:R-:W-:Y:S01]  /*5960*/  PLOP3.LUT P1, PT, PT, PT, UP3, 0x80, 0x8 ;  /* 0x000000000008781c */ /* 0x000fe20003f2f038 */
[----:B------:R3:W-:Y:S01]  /*5970*/  LDGSTS.E [R205+0xa000], desc[UR38][R90.64], P4 ;  /* 0x0a0000005acd7fae */ /* 0x0007e2000a1a1026 */
[----:B------:R-:W-:Y:S01]  /*5980*/  IADD3.X R117, PT, PT, R117, UR75, RZ, P6, !PT ;  /* 0x0000004b75757c10 */ /* 0x000fe2000b7fe4ff */
[----:B------:R-:W-:Y:S01]  /*5990*/  UISETP.GE.AND UP3, UPT, UR12, 0x80, UPT ;  /* 0x000000800c00788c */ /* 0x000fe2000bf66270 */
[----:B------:R-:W-:Y:S02]  /*59a0*/  SEL R120, R120, RZ, P3 ;  /* 0x000000ff78787207 */ /* 0x000fe40001800000 */
[----:B------:R-:W-:-:S02]  /*59b0*/  IADD3 R100, P6, PT, R100, UR73, RZ ;  /* 0x0000004964647c10 */ /* 0x000fc4000ffde0ff */
[----:B------:R-:W-:Y:S02]  /*59c0*/  SEL R121, R121, RZ, P1 ;  /* 0x000000ff79797207 */ /* 0x000fe40000800000 */
[----:B------:R-:W-:Y:S02]  /*59d0*/  ISETP.NE.U32.AND P1, PT, R120, RZ, PT ;  /* 0x000000ff7800720c */ /* 0x000fe40003f25070 */
[----:B------:R-:W-:Y:S02]  /*59e0*/  IADD3.X R101, PT, PT, R101, UR75, RZ, P6, !PT ;  /* 0x0000004b65657c10 */ /* 0x000fe4000b7fe4ff */
[----:B------:R-:W-:Y:S02]  /*59f0*/  ISETP.NE.U32.AND P6, PT, R121, RZ, PT ;  /* 0x000000ff7900720c */ /* 0x000fe40003fc5070 */
[----:B------:R-:W-:-:S04]  /*5a00*/  IADD3 R108, P3, PT, R108, UR73, RZ ;  /* 0x000000496c6c7c10 */ /* 0x000fc8000ff7e0ff */
[----:B------:R-:W-:Y:S02]  /*5a10*/  IADD3.X R109, PT, PT, R109, UR75, RZ, P3, !PT ;  /* 0x0000004b6d6d7c10 */ /* 0x000fe40009ffe4ff */
[----:B------:R-:W-:Y:S01]  /*5a20*/  IADD3 R120, P3, PT, R170, UR73, RZ ;  /* 0x00000049aa787c10 */ /* 0x000fe2000ff7e0ff */
[----:B------:R3:W-:Y:S03]  /*5a30*/  LDGSTS.E [R205+0xa008], desc[UR38][R132.64], P1 ;  /* 0x0a00800084cd7fae */ /* 0x0007e600089a1026 */
[----:B------:R-:W-:Y:S01]  /*5a40*/  IADD3.X R121, PT, PT, R171, UR75, RZ, P3, !PT ;  /* 0x0000004bab797c10 */ /* 0x000fe20009ffe4ff */
[----:B------:R-:W0:Y:S04]  /*5a50*/  LDGDEPBAR ;  /* 0x00000000000079af */ /* 0x000e280000000000 */
[----:B------:R3:W-:Y:S04]  /*5a60*/  LDGSTS.E [R207+0x10000], desc[UR38][R122.64], P6 ;  /* 0x100000007acf7fae */ /* 0x0007e8000b1a1026 */
        /* <DEDUP_REMOVED lines=15> */
[----:B------:R-:W0:Y:S01]  /*5b60*/  LDGDEPBAR ;  /* 0x00000000000079af */ /* 0x000e220000000000 */
[----:B------:R-:W-:Y:S05]  /*5b70*/  BRA.U !UP3, `(.L_x_7) ;  /* 0x000000290b5c7547 */ /* 0x000fea000b800000 */
[----:B---3--:R-:W-:Y:S01]  /*5b80*/  SHF.R.S32.HI R89, RZ, 0x1f, R65 ;  /* 0x0000001fff597819 */ /* 0x008fe20000011441 */
[----:B------:R-:W1:Y:S01]  /*5b90*/  LDCU.128 UR4, c[0x0][0x380] ;  /* 0x00007000ff0477ac */ /* 0x000e620008000c00 */
[C---:B------:R-:W-:Y:S01]  /*5ba0*/  IADD3 R182, P2, PT, R65.reuse, R192, RZ ;  /* 0x000000c041b67210 */ /* 0x040fe20007f5e0ff */
[----:B------:R-:W-:Y:S01]  /*5bb0*/  IMAD R91, R54, UR16, RZ ;  /* 0x00000010365b7c24 */ /* 0x000fe2000f8e02ff */
[C---:B------:R-:W-:Y:S01]  /*5bc0*/  IADD3 R180, P3, PT, R65.reuse, R190, RZ ;  /* 0x000000be41b47210 */ /* 0x040fe20007f7e0ff */
[----:B------:R-:W-:Y:S01]  /*5bd0*/  IMAD R93, R50, UR16, RZ ;  /* 0x00000010325d7c24 */ /* 0x000fe2000f8e02ff */
[----:B------:R-:W-:Y:S01]  /*5be0*/  IADD3 R178, P4, PT, R65, R188, RZ ;  /* 0x000000bc41b27210 */ /* 0x000fe20007f9e0ff */
[----:B------:R-:W-:Y:S01]  /*5bf0*/  IMAD R95, R49, UR16, RZ ;  /* 0x00000010315f7c24 */ /* 0x000fe2000f8e02ff */
[----:B------:R-:W-:Y:S01]  /*5c00*/  IADD3 R176, P5, PT, R65, R186, RZ ;  /* 0x000000ba41b07210 */ /* 0x000fe20007fbe0ff */
[----:B------:R-:W-:Y:S01]  /*5c10*/  IMAD R97, R45, UR16, RZ ;  /* 0x000000102d617c24 */ /* 0x000fe2000f8e02ff */
[-C--:B------:R-:W-:Y:S01]  /*5c20*/  LEA.HI.X.SX32 R211, R192, R89.reuse, 0x1, P2 ;  /* 0x00000059c0d37211 */ /* 0x080fe200010f0eff */
[----:B------:R-:W-:Y:S01]  /*5c30*/  IMAD R99, R44, UR16, RZ ;  /* 0x000000102c637c24 */ /* 0x000fe2000f8e02ff */
[-C--:B------:R-:W-:Y:S01]  /*5c40*/  LEA.HI.X.SX32 R209, R190, R89.reuse, 0x1, P3 ;  /* 0x00000059bed17211 */ /* 0x080fe200018f0eff */
[----:B------:R-:W-:Y:S01]  /*5c50*/  IMAD R101, R40, UR16, RZ ;  /* 0x0000001028657c24 */ /* 0x000fe2000f8e02ff */
[-C--:B------:R-:W-:Y:S01]  /*5c60*/  LEA.HI.X.SX32 R207, R188, R89.reuse, 0x1, P4 ;  /* 0x00000059bccf7211 */ /* 0x080fe200020f0eff */
[----:B------:R-:W-:Y:S01]  /*5c70*/  IMAD R103, R37, UR16, RZ ;  /* 0x0000001025677c24 */ /* 0x000fe2000f8e02ff */
[-C--:B------:R-:W-:Y:S01]  /*5c80*/  LEA.HI.X.SX32 R205, R186, R89.reuse, 0x1, P5 ;  /* 0x00000059bacd7211 */ /* 0x080fe200028f0eff */
[----:B------:R-:W-:Y:S01]  /*5c90*/  IMAD R105, R36, UR16, RZ ;  /* 0x0000001024697c24 */ /* 0x000fe2000f8e02ff */
[C---:B------:R-:W-:Y:S01]  /*5ca0*/  IADD3 R136, P1, PT, R65.reuse, R86, RZ ;  /* 0x0000005641887210 */ /* 0x040fe20007f3e0ff */
[----:B------:R-:W-:Y:S01]  /*5cb0*/  IMAD R107, R16, UR16, RZ ;  /* 0x00000010106b7c24 */ /* 0x000fe2000f8e02ff */
[----:B------:R-:W-:Y:S01]  /*5cc0*/  IADD3 R134, P2, PT, R65, R84, RZ ;  /* 0x0000005441867210 */ /* 0x000fe20007f5e0ff */
[----:B------:R-:W-:Y:S01]  /*5cd0*/  IMAD R109, R15, UR16, RZ ;  /* 0x000000100f6d7c24 */ /* 0x000fe2000f8e02ff */
[C---:B------:R-:W-:Y:S01]  /*5ce0*/  IADD3 R132, P3, PT, R65.reuse, R82, RZ ;  /* 0x0000005241847210 */ /* 0x040fe20007f7e0ff */
[----:B------:R-:W-:Y:S01]  /*5cf0*/  IMAD R111, R8, UR16, RZ ;  /* 0x00000010086f7c24 */ /* 0x000fe2000f8e02ff */
[C---:B------:R-:W-:Y:S01]  /*5d00*/  IADD3 R128, P4, PT, R65.reuse, R80, RZ ;  /* 0x0000005041807210 */ /* 0x040fe20007f9e0ff */
[----:B-1----:R-:W-:Y:S01]  /*5d10*/  UIMAD.WIDE.U32 UR8, UR15, 0xc, UR6 ;  /* 0x0000000c0f0878a5 */ /* 0x002fe2000f8e0006 */
[----:B------:R-:W-:Y:S01]  /*5d20*/  IADD3 R126, P5, PT, R65, R78, RZ ;  /* 0x0000004e417e7210 */ /* 0x000fe20007fbe0ff */
[----:B------:R-:W-:Y:S01]  /*5d30*/  USHF.R.S32.HI UR7, URZ, 0x1f, UR12 ;  /* 0x0000001fff077899 */ /* 0x000fe2000801140c */
        /* <DEDUP_REMOVED lines=11> */
[----:B------:R-:W-:Y:S01]  /*5df0*/  ULEA.HI UR7, UR7, UR12, URZ, 0x6 ;  /* 0x0000000c07077291 */ /* 0x000fe2000f8f30ff */
[C---:B------:R-:W-:Y:S01]  /*5e00*/  IADD3 R90, P2, PT, R65.reuse, R72, RZ ;  /* 0x00000048415a7210 */ /* 0x040fe20007f5e0ff */
[----:B------:R-:W-:Y:S01]  /*5e10*/  UIMAD.WIDE.U32 UR14, UR14, 0xc, UR4 ;  /* 0x0000000c0e0e78a5 */ /* 0x000fe2000f8e0004 */
[C---:B------:R-:W-:Y:S01]  /*5e20*/  IADD3 R92, P3, PT, R65.reuse, R70, RZ ;  /* 0x00000046415c7210 */ /* 0x040fe20007f7e0ff */
[----:B------:R-:W-:Y:S01]  /*5e30*/  USHF.R.S32.HI UR7, URZ, 0x6, UR7 ;  /* 0x00000006ff077899 */ /* 0x000fe20008011407 */
[C---:B------:R-:W-:Y:S01]  /*5e40*/  IADD3 R94, P4, PT, R65.reuse, R68, RZ ;  /* 0x00000044415e7210 */ /* 0x040fe20007f9e0ff */
[----:B------:R-:W-:Y:S01]  /*5e50*/  UIMAD UR10, UR10, 0xc, URZ ;  /* 0x0000000c0a0a78a4 */ /* 0x000fe2000f8e02ff */
[C---:B------:R-:W-:Y:S01]  /*5e60*/  IADD3 R96, P5, PT, R65.reuse, R66, RZ ;  /* 0x0000004241607210 */ /* 0x040fe20007fbe0ff */
[----:B------:R-:W-:Y:S01]  /*5e70*/  UISETP.LT.AND UP3, UPT, UR7, 0x2, UPT ;  /* 0x000000020700788c */ /* 0x000fe2000bf61270 */
[C---:B------:R-:W-:Y:S01]  /*5e80*/  IADD3 R174, P6, PT, R65.reuse, R184, RZ ;  /* 0x000000b841ae7210 */ /* 0x040fe20007fde0ff */
[----:B------:R-:W-:Y:S01]  /*5e90*/  UIMAD UR13, UR13, 0xc, URZ ;  /* 0x0000000c0d0d78a4 */ /* 0x000fe2000f8e02ff */
[-C--:B------:R-:W-:Y:S01]  /*5ea0*/  LEA.HI.X.SX32 R183, R74, R89.reuse, 0x1, P1 ;  /* 0x000000594ab77211 */ /* 0x080fe200008f0eff */
[----:B------:R-:W-:Y:S01]  /*5eb0*/  USEL UR69, UR7, 0x2, !UP3 ;  /* 0x0000000207457887 */ /* 0x000fe2000d800000 */
[-C--:B------:R-:W-:Y:S01]  /*5ec0*/  LEA.HI.X.SX32 R181, R72, R89.reuse, 0x1, P2 ;  /* 0x0000005948b57211 */ /* 0x080fe200010f0eff */
[----:B------:R-:W-:Y:S01]  /*5ed0*/  IMAD.MOV.U32 R122, RZ, RZ, RZ ;  /* 0x000000ffff7a7224 */ /* 0x000fe200078e00ff */
[-C--:B------:R-:W-:Y:S01]  /*5ee0*/  LEA.HI.X.SX32 R179, R70, R89.reuse, 0x1, P3 ;  /* 0x0000005946b37211 */ /* 0x080fe200018f0eff */
[----:B------:R-:W-:Y:S01]  /*5ef0*/  IMAD.SHL.U32 R70, R178, 0x4, RZ ;  /* 0x00000004b2467824 */ /* 0x000fe200078e00ff */
[-C--:B------:R-:W-:Y:S01]  /*5f00*/  LEA.HI.X.SX32 R177, R68, R89.reuse, 0x1, P4 ;  /* 0x0000005944b17211 */ /* 0x080fe200020f0eff */
[----:B------:R-:W-:Y:S01]  /*5f10*/  IMAD.SHL.U32 R68, R180, 0x4, RZ ;  /* 0x00000004b4447824 */ /* 0x000fe200078e00ff */
[-C--:B------:R-:W-:Y:S01]  /*5f20*/  LEA.HI.X.SX32 R175, R66, R89.reuse, 0x1, P5 ;  /* 0x0000005942af7211 */ /* 0x080fe200028f0eff */
[----:B------:R-:W-:Y:S01]  /*5f30*/  IMAD.SHL.U32 R72, R176, 0x4, RZ ;  /* 0x00000004b0487824 */ /* 0x000fe200078e00ff */
[----:B------:R-:W-:Y:S01]  /*5f40*/  LEA.HI.X.SX32 R203, R184, R89, 0x1, P6 ;  /* 0x00000059b8cb7211 */ /* 0x000fe200030f0eff */
[----:B------:R-:W-:Y:S01]  /*5f50*/  IMAD.SHL.U32 R74, R174, 0x4, RZ ;  /* 0x00000004ae4a7824 */ /* 0x000fe200078e00ff */
[----:B------:R-:W-:Y:S01]  /*5f60*/  SHF.R.S32.HI R66, RZ, 0x1f, R64 ;  /* 0x0000001fff427819 */ /* 0x000fe20000011440 */
[----:B------:R-:W-:Y:S01]  /*5f70*/  IMAD.SHL.U32 R78, R134, 0x4, RZ ;  /* 0x00000004864e7824 */ /* 0x000fe200078e00ff */
[----:B------:R-:W-:Y:S01]  /*5f80*/  IADD3 R102, P1, PT, R64, R185, RZ ;  /* 0x000000b940667210 */ /* 0x000fe20007f3e0ff */
[----:B------:R-:W-:Y:S01]  /*5f90*/  IMAD.SHL.U32 R80, R132, 0x4, RZ ;  /* 0x0000000484507824 */ /* 0x000fe200078e00ff */
[----:B------:R-:W-:Y:S01]  /*5fa0*/  IADD3 R104, P4, PT, R64, R67, RZ ;  /* 0x0000004340687210 */ /* 0x000fe20007f9e0ff */
[----:B------:R-:W-:Y:S01]  /*5fb0*/  IMAD.SHL.U32 R82, R128, 0x4, RZ ;  /* 0x0000000480527824 */ /* 0x000fe200078e00ff */
[----:B------:R-:W-:Y:S01]  /*5fc0*/  IADD3 R106, P3, PT, R64, R69, RZ ;  /* 0x00000045406a7210 */ /* 0x000fe20007f7e0ff */
[----:B------:R-:W-:Y:S01]  /*5fd0*/  IMAD.SHL.U32 R84, R126, 0x4, RZ ;  /* 0x000000047e547824 */ /* 0x000fe200078e00ff */
[----:B------:R-:W-:Y:S01]  /*5fe0*/  IADD3 R108, P2, PT, R64, R71, RZ ;  /* 0x00000047406c7210 */ /* 0x000fe20007f5e0ff */
[----:B------:R-:W-:Y:S01]  /*5ff0*/  UIADD3 UR32, UPT, UPT, UR32, -0xc0, URZ ;  /* 0xffffff4020207890 */ /* 0x000fe2000fffe0ff */
[----:B------:R-:W-:Y:S01]  /*6000*/  IADD3 R124, P6, PT, R65, R76, RZ ;  /* 0x0000004c417c7210 */ /* 0x000fe20007fde0ff */
[----:B------:R-:W-:Y:S01]  /*6010*/  IMAD R65, R59, UR16, RZ ;  /* 0x000000103b417c24 */ /* 0x000fe2000f8e02ff */
[-C--:B------:R-:W-:Y:S01]  /*6020*/  LEA.HI.X.SX32 R185, R185, R66.reuse, 0x1, P1 ;  /* 0x00000042b9b97211 */ /* 0x080fe200008f0eff */
[----:B------:R-:W-:Y:S01]  /*6030*/  UMOV UR34, 0x1 ;  /* 0x0000000100227882 */ /* 0x000fe20000000000 */
[-C--:B------:R-:W-:Y:S01]  /*6040*/  LEA.HI.X.SX32 R137, R67, R66.reuse, 0x1, P4 ;  /* 0x0000004243897211 */ /* 0x080fe200020f0eff */
[----:B------:R-:W-:Y:S01]  /*6050*/  IMAD.SHL.U32 R86, R124, 0x4, RZ ;  /* 0x000000047c567824 */ /* 0x000fe200078e00ff */
[-C--:B------:R-:W-:Y:S01]  /*6060*/  LEA.HI.X.SX32 R135, R69, R66.reuse, 0x1, P3 ;  /* 0x0000004245877211 */ /* 0x080fe200018f0eff */
[----:B------:R-:W-:Y:S01]  /*6070*/  UMOV UR35, 0x2 ;  /* 0x0000000200237882 */ /* 0x000fe20000000000 */
[-C--:B------:R-:W-:Y:S01]  /*6080*/  LEA.HI.X.SX32 R133, R71, R66.reuse, 0x1, P2 ;  /* 0x0000004247857211 */ /* 0x080fe200010f0eff */
[----:B------:R-:W-:Y:S01]  /*6090*/  UMOV UR4, URZ ;  /* 0x000000ff00047c82 */ /* 0x000fe20008000000 */
[----:B------:R-:W-:Y:S01]  /*60a0*/  LEA.HI.X.SX32 R191, R76, R89, 0x1, P6 ;  /* 0x000000594cbf7211 */ /* 0x000fe200030f0eff */
[----:B------:R-:W-:Y:S01]  /*60b0*/  IMAD R89, R55, UR16, RZ ;  /* 0x0000001037597c24 */ /* 0x000fe2000f8e02ff */
[----:B------:R-:W-:Y:S01]  /*60c0*/  IADD3 R114, P1, PT, R64, R75, RZ ;  /* 0x0000004b40727210 */ /* 0x000fe20007f3e0ff */
[----:B------:R-:W-:Y:S01]  /*60d0*/  IMAD.SHL.U32 R76, R136, 0x4, RZ ;  /* 0x00000004884c7824 */ /* 0x000fe200078e00ff */
[C---:B------:R-:W-:Y:S01]  /*60e0*/  IADD3 R116, P4, PT, R64.reuse, R77, RZ ;  /* 0x0000004d40747210 */ /* 0x040fe20007f9e0ff */
[----:B------:R-:W-:Y:S01]  /*60f0*/  UMOV UR5, URZ ;  /* 0x000000ff00057c82 */ /* 0x000fe20008000000 */
[C---:B------:R-:W-:Y:S01]  /*6100*/  IADD3 R118, P3, PT, R64.reuse, R79, RZ ;  /* 0x0000004f40767210 */ /* 0x040fe20007f7e0ff */
[----:B------:R-:W-:Y:S01]  /*6110*/  UMOV UR6, URZ ;  /* 0x000000ff00067c82 */ /* 0x000fe20008000000 */
[C---:B------:R-:W-:Y:S01]  /*6120*/  IADD3 R120, P2, PT, R64.reuse, R81, RZ ;  /* 0x0000005140787210 */ /* 0x040fe20007f5e0ff */
[----:B------:R-:W-:Y:S01]  /*6130*/  UIADD3 UR36, UPT, UPT, UR9, UR10, URZ ;  /* 0x0000000a09247290 */ /* 0x000fe2000fffe0ff */
[----:B------:R-:W-:Y:S01]  /*6140*/  IADD3 R98, P6, PT, R64, R189, RZ ;  /* 0x000000bd40627210 */ /* 0x000fe20007fde0ff */
[----:B------:R-:W-:Y:S01]  /*6150*/  UIADD3 UR37, UPT, UPT, UR15, UR13, URZ ;  /* 0x0000000d0f257290 */ /* 0x000fe2000fffe0ff */
[-C--:B------:R-:W-:Y:S01]  /*6160*/  LEA.HI.X.SX32 R125, R75, R66.reuse, 0x1, P1 ;  /* 0x000000424b7d7211 */ /* 0x080fe200008f0eff */
[----:B------:R-:W-:Y:S01]  /*6170*/  UIADD3 UR68, UPT, UPT, UR7, -0x3, URZ ;  /* 0xfffffffd07447890 */ /* 0x000fe2000fffe0ff */
[-C--:B------:R-:W-:Y:S01]  /*6180*/  LEA.HI.X.SX32 R123, R77, R66.reuse, 0x1, P4 ;  /* 0x000000424d7b7211 */ /* 0x080fe200020f0eff */
[----:B------:R-:W-:Y:S01]  /*6190*/  UIADD3 UR69, UPT, UPT, UR69, -0x1, URZ ;  /* 0xffffffff45457890 */ /* 0x000fe2000fffe0ff */
[-C--:B------:R-:W-:Y:S01]  /*61a0*/  LEA.HI.X.SX32 R117, R79, R66.reuse, 0x1, P3 ;  /* 0x000000424f757211 */ /* 0x080fe200018f0eff */
[----:B------:R-:W-:Y:S01]  /*61b0*/  UMOV UR72, UR8 ;  /* 0x0000000800487c82 */ /* 0x000fe20008000000 */
[-C--:B------:R-:W-:Y:S01]  /*61c0*/  LEA.HI.X.SX32 R119, R81, R66.reuse, 0x1, P2 ;  /* 0x0000004251777211 */ /* 0x080fe200010f0eff */
[----:B------:R-:W-:Y:S01]  /*61d0*/  UMOV UR74, UR14 ;  /* 0x0000000e004a7c82 */ /* 0x000fe20008000000 */
[----:B------:R-:W-:-:S02]  /*61e0*/  LEA.HI.X.SX32 R189, R189, R66, 0x1, P6 ;  /* 0x00000042bdbd7211 */ /* 0x000fc400030f0eff */
[C---:B------:R-:W-:Y:S02]  /*61f0*/  IADD3 R140, P1, PT, R64.reuse, R65, RZ ;  /* 0x00000041408c7210 */ /* 0x040fe40007f3e0ff */
[C---:B------:R-:W-:Y:S02]  /*6200*/  IADD3 R144, P4, PT, R64.reuse, R91, RZ ;  /* 0x0000005b40907210 */ /* 0x040fe40007f9e0ff */
[C---:B------:R-:W-:Y:S02]  /*6210*/  IADD3 R146, P3, PT, R64.reuse, R93, RZ ;  /* 0x0000005d40927210 */ /* 0x040fe40007f7e0ff */
[C---:B------:R-:W-:Y:S02]  /*6220*/  IADD3 R148, P2, PT, R64.reuse, R95, RZ ;  /* 0x0000005f40947210 */ /* 0x040fe40007f5e0ff */
[----:B------:R-:W-:Y:S02]  /*6230*/  IADD3 R110, P6, PT, R64, R87, RZ ;  /* 0x00000057406e7210 */ /* 0x000fe40007fde0ff */
[----:B------:R-:W-:-:S02]  /*6240*/  LEA.HI.X.SX32 R139, R65, R66, 0x1, P1 ;  /* 0x00000042418b7211 */ /* 0x000fc400008f0eff */
[-C--:B------:R-:W-:Y:S02]  /*6250*/  LEA.HI.X.SX32 R143, R91, R66.reuse, 0x1, P4 ;  /* 0x000000425b8f7211 */ /* 0x080fe400020f0eff */
[-C--:B------:R-:W-:Y:S02]  /*6260*/  LEA.HI.X.SX32 R145, R93, R66.reuse, 0x1, P3 ;  /* 0x000000425d917211 */ /* 0x080fe400018f0eff */
[-C--:B------:R-:W-:Y:S02]  /*6270*/  LEA.HI.X.SX32 R147, R95, R66.reuse, 0x1, P2 ;  /* 0x000000425f937211 */ /* 0x080fe400010f0eff */
[C---:B------:R-:W-:Y:S02]  /*6280*/  IADD3 R100, P5, PT, R64.reuse, R187, RZ ;  /* 0x000000bb40647210 */ /* 0x040fe40007fbe0ff */
[----:B------:R-:W-:Y:S02]  /*6290*/  LEA.HI.X.SX32 R129, R87, R66, 0x1, P6 ;  /* 0x0000004257817211 */ /* 0x000fe400030f0eff */
[----:B------:R-:W-:-:S02]  /*62a0*/  IADD3 R150, P1, PT, R64, R97, RZ ;  /* 0x0000006140967210 */ /* 0x000fc40007f3e0ff */
[C---:B------:R-:W-:Y:S02]  /*62b0*/  IADD3 R152, P4, PT, R64.reuse, R99, RZ ;  /* 0x0000006340987210 */ /* 0x040fe40007f9e0ff */
[C---:B------:R-:W-:Y:S02]  /*62c0*/  IADD3 R154, P3, PT, R64.reuse, R101, RZ ;  /* 0x00000065409a7210 */ /* 0x040fe40007f7e0ff */
[C---:B------:R-:W-:Y:S02]  /*62d0*/  IADD3 R156, P2, PT, R64.reuse, R103, RZ ;  /* 0x00000067409c7210 */ /* 0x040fe40007f5e0ff */
[----:B------:R-:W-:Y:S02]  /*62e0*/  IADD3 R130, P6, PT, R64, R83, RZ ;  /* 0x0000005340827210 */ /* 0x000fe40007fde0ff */
[-C--:B------:R-:W-:Y:S02]  /*62f0*/  LEA.HI.X.SX32 R187, R187, R66.reuse, 0x1, P5 ;  /* 0x00000042bbbb7211 */ /* 0x080fe400028f0eff */
        /* <DEDUP_REMOVED lines=28> */
[----:B------:R-:W-:Y:S01]  /*64c0*/  LEA.HI.X.SX32 R173, R173, R66, 0x1, P6 ;  /* 0x00000042adad7211 */ /* 0x000fe200030f0eff */
[----:B------:R-:W-:Y:S01]  /*64d0*/  IMAD.SHL.U32 R66, R182, 0x4, RZ ;  /* 0x00000004b6427824 */ /* 0x000fe200078e00ff */
[C---:B------:R-:W-:Y:S01]  /*64e0*/  SHF.L.U64.HI R87, R88.reuse, 0x2, R183 ;  /* 0x0000000258577819 */ /* 0x040fe200000102b7 */
        /* <DEDUP_REMOVED lines=73> */
[----:B------:R-:W-:-:S02]  /*6980*/  SHF.L.U64.HI R65, R182, 0x2, R211 ;  /* 0x00000002b6417819 */ /* 0x000fc400000102d3 */
[----:B------:R-:W-:Y:S02]  /*6990*/  SHF.L.U64.HI R67, R180, 0x2, R209 ;  /* 0x00000002b4437819 */ /* 0x000fe400000102d1 */
[----:B------:R-:W-:Y:S02]  /*69a0*/  SHF.L.U64.HI R69, R178, 0x2, R207 ;  /* 0x00000002b2457819 */ /* 0x000fe400000102cf */
[----:B------:R-:W-:Y:S02]  /*69b0*/  SHF.L.U64.HI R71, R176, 0x2, R205 ;  /* 0x00000002b0477819 */ /* 0x000fe400000102cd */
[----:B------:R-:W-:Y:S02]  /*69c0*/  SHF.L.U64.HI R73, R174, 0x2, R203 ;  /* 0x00000002ae497819 */ /* 0x000fe400000102cb */
[----:B------:R-:W-:Y:S02]  /*69d0*/  SHF.L.U64.HI R75, R136, 0x2, R201 ;  /* 0x00000002884b7819 */ /* 0x000fe400000102c9 */
[----:B------:R-:W-:-:S02]  /*69e0*/  SHF.L.U64.HI R77, R134, 0x2, R199 ;  /* 0x00000002864d7819 */ /* 0x000fc400000102c7 */
[----:B------:R-:W-:Y:S02]  /*69f0*/  SHF.L.U64.HI R79, R132, 0x2, R197 ;  /* 0x00000002844f7819 */ /* 0x000fe400000102c5 */
[----:B------:R-:W-:Y:S02]  /*6a00*/  SHF.L.U64.HI R81, R128, 0x2, R195 ;  /* 0x0000000280517819 */ /* 0x000fe400000102c3 */
[----:B------:R-:W-:Y:S02]  /*6a10*/  SHF.L.U64.HI R83, R126, 0x2, R193 ;  /* 0x000000027e537819 */ /* 0x000fe400000102c1 */
[----:B------:R-:W-:-:S07]  /*6a20*/  SHF.L.U64.HI R85, R124, 0x2, R191 ;  /* 0x000000027c557819 */ /* 0x000fce00000102bf */
.L_x_10:
[----:B------:R-:W-:-:S04]  /*6a30*/  DEPBAR.LE SB0, 0x2 ;  /* 0x000080800000791a */ /* 0x000fc80000000000 */
[----:B------:R-:W-:Y:S01]  /*6a40*/  UIADD3 UR4, UPT, UPT, UR4, 0x1, URZ ;  /* 0x0000000104047890 */ /* 0x000fe2000fffe0ff */
[----:B------:R-:W-:Y:S01]  /*6a50*/  IMAD.U32 R122, R122, -0x80000000, RZ ;  /* 0x800000007a7a7824 */ /* 0x000fe200078e00ff */
[----:B------:R-:W-:Y:S02]  /*6a60*/  ULEA UR28, UR34, UR29, 0x3 ;  /* 0x0000001d221c7291 */ /* 0x000fe4000f8e18ff */
[----:B------:R-:W-:Y:S02]  /*6a70*/  UISETP.GT.AND UP3, UPT, UR4, 0x2, UPT ;  /* 0x000000020400788c */ /* 0x000fe4000bf64270 */
[----:B------:R-:W-:Y:S02]  /*6a80*/  UIADD3 UR28, UPT, UPT, UR28, 0x12000, URZ ;  /* 0x000120001c1c7890 */ /* 0x000fe4000fffe0ff */
[----:B------:R-:W-:Y:S01]  /*6a90*/  USEL UR4, UR4, URZ, !UP3 ;  /* 0x000000ff04047287 */ /* 0x000fe2000d800000 */
[----:B------:R-:W-:Y:S06]  /*6aa0*/  BAR.SYNC.DEFER_BLOCKING 0x0 ;  /* 0x0000000000007b1d */ /* 0x000fec0000010000 */
[----:B--2---:R-:W-:Y:S05]  /*6ab0*/  BRA.U UP1, `(.L_x_8) ;  /* 0x0000000501107547 */ /* 0x004fea000b800000 */
[----:B------:R-:W-:Y:S02]  /*6ac0*/  ULEA UR9, UR4, UR29, 0xe ;  /* 0x0000001d04097291 */ /* 0x000fe4000f8e70ff */
[----:B------:R-:W-:Y:S02]  /*6ad0*/  ULEA UR8, UR4, UR29, 0xd ;  /* 0x0000001d04087291 */ /* 0x000fe4000f8e68ff */
[----:B------:R-:W-:Y:S02]  /*6ae0*/  USHF.R.U32.HI UR14, URZ, 0x4, UR9 ;  /* 0x00000004ff0e7899 */ /* 0x000fe40008011609 */
[----:B------:R-:W-:Y:S02]  /*6af0*/  UIADD3 UR9, UPT, UPT, UR8, 0xc000, URZ ;  /* 0x0000c00008097890 */ /* 0x000fe4000fffe0ff */
[----:B------:R-:W-:Y:S02]  /*6b00*/  USGXT.U32 UR14, UR14, 0xe ;  /* 0x0000000e0e0e789a */ /* 0x000fe40008000000 */
[----:B------:R-:W-:-:S02]  /*6b10*/  USHF.R.U32.HI UR9, URZ, 0x4, UR9 ;  /* 0x00000004ff097899 */ /* 0x000fc40008011609 */
[----:B------:R-:W-:Y:S02]  /*6b20*/  UIADD3 UR10, UP3, UPT, UR14, 0x2, URZ ;  /* 0x000000020e0a7890 */ /* 0x000fe4000ff7e0ff */
[----:B------:R-:W-:Y:S01]  /*6b30*/  USGXT.U32 UR16, UR9, 0xe ;  /* 0x0000000e0910789a */ /* 0x000fe20008000000 */
[----:B------:R-:W-:Y:S01]  /*6b40*/  UMOV UR7, URZ ;  /* 0x000000ff00077c82 */ /* 0x000fe20008000000 */
[----:B------:R-:W-:Y:S01]  /*6b50*/  UMOV UR8, URZ ;  /* 0x000000ff00087c82 */ /* 0x000fe20008000000 */
[----:B------:R-:W-:Y:S02]  /*6b60*/  UIADD3.X UR11, UPT, UPT, UR7, 0x40004040, URZ, UP3, !UPT ;  /* 0x40004040070b7890 */ /* 0x000fe40009ffe4ff */
[----:B------:R-:W-:Y:S02]  /*6b70*/  UIADD3 UR20, UP3, UPT, UR16, 0x2, URZ ;  /* 0x0000000210147890 */ /* 0x000fe4000ff7e0ff */
[----:B------:R-:W-:Y:S02]  /*6b80*/  UIADD3 UR52, UP4, UPT, UR10, 0x2, URZ ;  /* 0x000000020a347890 */ /* 0x000fe4000ff9e0ff */
[----:B------:R-:W-:-:S02]  /*6b90*/  UIADD3.X UR21, UPT, UPT, UR8, 0x40004040, URZ, UP3, !UPT ;  /* 0x4000404008157890 */ /* 0x000fc40009ffe4ff */
[----:B------:R-:W-:Y:S02]  /*6ba0*/  UIADD3 UR54, UP5, UPT, UR10, 0x4, URZ ;  /* 0x000000040a367890 */ /* 0x000fe4000ffbe0ff */
[----:B------:R-:W-:Y:S02]  /*6bb0*/  UIADD3 UR56, UP3, UPT, UR10, 0x1fe, URZ ;  /* 0x000001fe0a387890 */ /* 0x000fe4000ff7e0ff */
[----:B------:R-:W-:Y:S02]  /*6bc0*/  UIADD3 UR58, UP6, UPT, UR20, 0x2, URZ ;  /* 0x00000002143a7890 */ /* 0x000fe4000ffde0ff */
[----:B------:R-:W-:Y:S02]  /*6bd0*/  UIADD3.X UR53, UPT, UPT, UR11, URZ, URZ, UP4, !UPT ;  /* 0x000000ff0b357290 */ /* 0x000fe4000a7fe4ff */
[----:B------:R-:W-:Y:S02]  /*6be0*/  UIADD3 UR60, UP4, UPT, UR10, 0x200, URZ ;  /* 0x000002000a3c7890 */ /* 0x000fe4000ff9e0ff */
[----:B------:R-:W-:-:S02]  /*6bf0*/  UIADD3.X UR55, UPT, UPT, UR11, URZ, URZ, UP5, !UPT ;  /* 0x000000ff0b377290 */ /* 0x000fc4000affe4ff */
[----:B------:R-:W-:Y:S02]  /*6c00*/  UIADD3.X UR59, UPT, UPT, UR21, URZ, URZ, UP6, !UPT ;  /* 0x000000ff153b7290 */ /* 0x000fe4000b7fe4ff */
[----:B------:R-:W-:Y:S02]  /*6c10*/  UIADD3 UR64, UP5, UPT, UR10, 0x202, URZ ;  /* 0x000002020a407890 */ /* 0x000fe4000ffbe0ff */
[----:B------:R-:W-:Y:S01]  /*6c20*/  UIADD3.X UR57, UPT, UPT, UR11, URZ, URZ, UP3, !UPT ;  /* 0x000000ff0b397290 */ /* 0x000fe20009ffe4ff */
[----:B------:R-:W-:Y:S01]  /*6c30*/  UMOV UR22, UR28 ;  /* 0x0000001c00167c82 */ /* 0x000fe20008000000 */
[----:B------:R-:W-:Y:S01]  /*6c40*/  UMOV UR23, URZ ;  /* 0x000000ff00177c82 */ /* 0x000fe20008000000 */
[----:B------:R-:W-:Y:S02]  /*6c50*/  UIADD3 UR62, UP6, UPT, UR20, 0x4, URZ ;  /* 0x00000004143e7890 */ /* 0x000fe4000ffde0ff */
[----:B------:R-:W-:Y:S01]  /*6c60*/  UIADD3 UR8, UP3, UPT, UR20, 0xfe, URZ ;  /* 0x000000fe14087890 */ /* 0x000fe2000ff7e0ff */
[----:B------:R-:W-:Y:S01]  /*6c70*/  UMOV UR7, UR22 ;  /* 0x0000001600077c82 */ /* 0x000fe20008000000 */
[----:B------:R-:W-:-:S02]  /*6c80*/  UIADD3.X UR61, UPT, UPT, UR11, URZ, URZ, UP4, !UPT ;  /* 0x000000ff0b3d7290 */ /* 0x000fc4000a7fe4ff */
[----:B------:R-:W-:Y:S02]  /*6c90*/  UIADD3 UR22, UP4, UPT, UR20, 0x100, URZ ;  /* 0x0000010014167890 */ /* 0x000fe4000ff9e0ff */
[----:B------:R-:W-:Y:S02]  /*6ca0*/  UIADD3.X UR65, UPT, UPT, UR11, URZ, URZ, UP5, !UPT ;  /* 0x000000ff0b417290 */ /* 0x000fe4000affe4ff */
[----:B------:R-:W-:Y:S02]  /*6cb0*/  UIADD3.X UR63, UPT, UPT, UR21, URZ, URZ, UP6, !UPT ;  /* 0x000000ff153f7290 */ /* 0x000fe4000b7fe4ff */
[----:B------:R-:W-:Y:S02]  /*6cc0*/  UIADD3 UR24, UP5, UPT, UR20, 0x102, URZ ;  /* 0x0000010214187890 */ /* 0x000fe4000ffbe0ff */
[----:B------:R-:W-:Y:S02]  /*6cd0*/  UIADD3.X UR9, UPT, UPT, UR21, URZ, URZ, UP3, !UPT ;  /* 0x000000ff15097290 */ /* 0x000fe40009ffe4ff */
[----:B------:R-:W-:-:S02]  /*6ce0*/  UIADD3 UR66, UP6, UPT, UR10, 0x204, URZ ;  /* 0x000002040a427890 */ /* 0x000fc4000ffde0ff */
[----:B------:R-:W-:Y:S02]  /*6cf0*/  UIADD3 UR30, UP3, UPT, UR20, 0x104, URZ ;  /* 0x00000104141e7890 */ /* 0x000fe4000ff7e0ff */
[----:B------:R-:W-:Y:S02]  /*6d00*/  UIADD3.X UR23, UPT, UPT, UR21, URZ, URZ, UP4, !UPT ;  /* 0x000000ff15177290 */ /* 0x000fe4000a7fe4ff */
[----:B------:R-:W-:Y:S01]  /*6d10*/  UIADD3.X UR25, UPT, UPT, UR21, URZ, URZ, UP5, !UPT ;  /* 0x000000ff15197290 */ /* 0x000fe2000affe4ff */
[----:B------:R-:W-:Y:S01]  /*6d20*/  UMOV UR18, 0x0 ;  /* 0x0000000000127882 */ /* 0x000fe20000000000 */
[----:B------:R-:W-:Y:S01]  /*6d30*/  UMOV UR19, 0x4080910 ;  /* 0x0408091000137882 */ /* 0x000fe20000000000 */
[----:B------:R-:W-:Y:S01]  /*6d40*/  UMOV UR15, 0x40004040 ;  /* 0x40004040000f7882 */ /* 0x000fe20000000000 */
[----:B------:R-:W-:Y:S01]  /*6d50*/  UMOV UR17, 0x40004040 ;  /* 0x4000404000117882 */ /* 0x000fe20000000000 */
[----:B------:R-:W-:Y:S01]  /*6d60*/  UIADD3.X UR67, UPT, UPT, UR11, URZ, URZ, UP6, !UPT ;  /* 0x000000ff0b437290 */ /* 0x000fe2000b7fe4ff */
[----:B------:R1:W-:Y:S01]  /*6d70*/  UTCHMMA gdesc[UR14], gdesc[UR16], tmem[UR27], tmem[UR18], idesc[UR19], UPT ;  /* 0x00ff12100e0075ea */ /* 0x0003e2000b80001b */
[----:B------:R-:W-:Y:S01]  /*6d80*/  UIADD3.X UR31, UPT, UPT, UR21, URZ, URZ, UP3, !UPT ;  /* 0x000000ff151f7290 */ /* 0x000fe20009ffe4ff */
[----:B------:R-:W-:Y:S01]  /*6d90*/  UMOV UR12, 0x0 ;  /* 0x00000000000c7882 */ /* 0x000fe20000000000 */
[----:B------:R-:W-:Y:S01]  /*6da0*/  UMOV UR13, 0x4080910 ;  /* 0x04080910000d7882 */ /* 0x000fe20000000000 */
[----:B------:R-:W-:Y:S01]  /*6db0*/  UMOV UR46, 0x0 ;  /* 0x00000000002e7882 */ /* 0x000fe20000000000 */
[----:B------:R-:W-:Y:S01]  /*6dc0*/  UMOV UR47, 0x4080910 ;  /* 0x04080910002f7882 */ /* 0x000fe20000000000 */
        /* <DEDUP_REMOVED lines=19> */
.L_x_8:
[----:B------:R-:W2:Y:S01]  /*6f00*/  SYNCS.PHASECHK.TRANS64.TRYWAIT P1, [UR33], R122 ;  /* 0x0000007aff0075a7 */ /* 0x000ea20008021121 */
[----:B------:R-:W-:Y:S01]  /*6f10*/  UISETP.GE.AND UP4, UPT, UR6, UR68, UPT ;  /* 0x000000440600728c */ /* 0x000fe2000bf86270 */
[----:B-1----:R-:W-:Y:S01]  /*6f20*/  UMOV UR7, UR5 ;  /* 0x0000000500077c82 */ /* 0x002fe20008000000 */
[----:B--2---:R-:W-:Y:S09]  /*6f30*/  @!P1 BRA `(.L_x_9) ;  /* 0x0000002000409947 */ /* 0x004ff20003800000 */
.L_x_16:
[----:B------:R-:W-:Y:S01]  /*6f40*/  ISETP.GE.AND P1, PT, R5, UR32, PT ;  /* 0x0000002005007c0c */ /* 0x000fe2000bf26270 */
[----:B------:R-:W-:Y:S01]  /*6f50*/  BAR.SYNC.DEFER_BLOCKING 0x0 ;  /* 0x0000000000007b1d */ /* 0x000fe20000010000 */
[----:B------:R-:W-:Y:S01]  /*6f60*/  PLOP3.LUT P2, PT, PT, PT, UP4, 0x40, 0x4 ;  /* 0x000000000004781c */ /* 0x000fe20003f4e848 */
[----:B------:R-:W-:Y:S01]  /*6f70*/  UIADD3 UR35, UPT, UPT, UR35, 0x1, URZ ;  /* 0x0000000123237890 */ /* 0x000fe2000fffe0ff */
[----:B------:R-:W-:Y:S01]  /*6f80*/  SEL R122, RZ, 0x4, P1 ;  /* 0x00000004ff7a7807 */ /* 0x000fe20000800000 */
[----:B------:R-:W-:Y:S01]  /*6f90*/  UIADD3 UR34, UPT, UPT, UR34, 0x1, URZ ;  /* 0x0000000122227890 */ /* 0x000fe2000fffe0ff */
[----:B------:R-:W-:Y:S01]  /*6fa0*/  ISETP.GE.AND P3, PT, R7, UR32, PT ;  /* 0x0000002007007c0c */ /* 0x000fe2000bf66270 */
[----:B------:R-:W-:Y:S01]  /*6fb0*/  UISETP.GT.AND UP3, UPT, UR35, 0x2, UPT ;  /* 0x000000022300788c */ /* 0x000fe2000bf64270 */
[----:B------:R-:W-:Y:S01]  /*6fc0*/  SEL R122, R122, RZ, P2 ;  /* 0x000000ff7a7a7207 */ /* 0x000fe20001000000 */
[----:B------:R-:W-:Y:S01]  /*6fd0*/  UIADD3 UR6, UPT, UPT, UR6, 0x1, URZ ;  /* 0x0000000106067890 */ /* 0x000fe2000fffe0ff */
[----:B------:R-:W-:Y:S01]  /*6fe0*/  ISETP.GE.AND P2, PT, R6, UR32, PT ;  /* 0x0000002006007c0c */ /* 0x000fe2000bf46270 */
[----:B------:R-:W-:Y:S01]  /*6ff0*/  USEL UR35, UR35, URZ, !UP3 ;  /* 0x000000ff23237287 */ /* 0x000fe2000d800000 */
[----:B------:R-:W-:Y:S01]  /*7000*/  ISETP.NE.U32.AND P1, PT, R122, RZ, PT ;  /* 0x000000ff7a00720c */ /* 0x000fe20003f25070 */
[----:B------:R-:W-:Y:S01]  /*7010*/  UISETP.GT.AND UP3, UPT, UR34, 0x1, UPT ;  /* 0x000000012200788c */ /* 0x000fe2000bf64270 */
[----:B------:R-:W-:Y:S01]  /*7020*/  PLOP3.LUT P4, PT, PT, PT, UP4, 0x40, 0x4 ;  /* 0x000000000004781c */ /* 0x000fe20003f8e848 */
[----:B------:R-:W-:Y:S01]  /*7030*/  ULEA UR5, UR35, UR29, 0xe ;  /* 0x0000001d23057291 */ /* 0x000fe2000f8e70ff */
[----:B------:R-:W-:Y:S01]  /*7040*/  SEL R122, RZ, 0x4, P2 ;  /* 0x00000004ff7a7807 */ /* 0x000fe20001000000 */
[----:B------:R-:W-:Y:S01]  /*7050*/  USEL UR34, UR34, URZ, !UP3 ;  /* 0x000000ff22227287 */ /* 0x000fe2000d800000 */
[----:B------:R-:W-:Y:S01]  /*7060*/  PLOP3.LUT P5, PT, PT, PT, UP4, 0x40, 0x4 ;  /* 0x000000000004781c */ /* 0x000fe20003fae848 */
[----:B------:R-:W-:Y:S01]  /*7070*/  UMOV UR33, UR28 ;  /* 0x0000001c00217c82 */ /* 0x000fe20008000000 */
[----:B------:R-:W-:Y:S01]  /*7080*/  SEL R124, RZ, 0x4, P3 ;  /* 0x00000004ff7c7807 */ /* 0x000fe20001800000 */
[----:B------:R-:W-:Y:S01]  /*7090*/  VIADD R133, R17, UR5 ;  /* 0x0000000511857c36 */ /* 0x000fe20008000000 */
[----:B------:R-:W-:Y:S01]  /*70a0*/  SEL R123, R122, RZ, P4 ;  /* 0x000000ff7a7b7207 */ /* 0x000fe20002000000 */
[----:B------:R-:W-:Y:S01]  /*70b0*/  VIADD R135, R41, UR5 ;  /* 0x0000000529877c36 */ /* 0x000fe20008000000 */
[----:B------:R-:W-:Y:S01]  /*70c0*/  IADD3 R122, P2, PT, R138, UR74, RZ ;  /* 0x0000004a8a7a7c10 */ /* 0x000fe2000ff5e0ff */
[----:B------:R-:W-:Y:S01]  /*70d0*/  VIADD R137, R58, UR5 ;  /* 0x000000053a897c36 */ /* 0x000fe20008000000 */
[----:B------:R-:W-:Y:S01]  /*70e0*/  SEL R124, R124, RZ, P5 ;  /* 0x000000ff7c7c7207 */ /* 0x000fe20002800000 */
[----:B------:R-:W-:Y:S01]  /*70f0*/  VIADD R175, R60, UR5 ;  /* 0x000000053caf7c36 */ /* 0x000fe20008000000 */
[----:B------:R-:W-:-:S02]  /*7100*/  ISETP.GE.AND P5, PT, R8, UR32, PT ;  /* 0x0000002008007c0c */ /* 0x000fc4000bfa6270 */
[----:B------:R-:W-:Y:S02]  /*7110*/  ISETP.NE.U32.AND P3, PT, R123, RZ, PT ;  /* 0x000000ff7b00720c */ /* 0x000fe40003f65070 */
[----:B------:R-:W-:Y:S02]  /*7120*/  IADD3.X R123, PT, PT, R131, UR37, RZ, P2, !PT ;  /* 0x00000025837b7c10 */ /* 0x000fe400097fe4ff */
[----:B------:R-:W-:Y:S02]  /*7130*/  ISETP.NE.U32.AND P4, PT, R124, RZ, PT ;  /* 0x000000ff7c00720c */ /* 0x000fe40003f85070 */
[----:B------:R-:W-:Y:S01]  /*7140*/  PLOP3.LUT P2, PT, PT, PT, UP4, 0x40, 0x4 ;  /* 0x000000000004781c */ /* 0x000fe20003f4e848 */
[----:B------:R-:W-:Y:S01]  /*7150*/  @!PT LDS RZ, [RZ] ;  /* 0x00000000fffff984 */ /* 0x000fe20000000800 */
[----:B------:R-:W-:Y:S01]  /*7160*/  @!PT LDS RZ, [RZ] ;  /* 0x00000000fffff984 */ /* 0x000fe20000000800 */
[----:B------:R-:W-:Y:S01]  /*7170*/  @!PT LDS RZ, [RZ] ;  /* 0x00000000fffff984 */ /* 0x000fe20000000800 */
[----:B------:R1:W-:Y:S01]  /*7180*/  LDGSTS.E [R133], desc[UR38][R122.64], P1 ;  /* 0x000000007a857fae */ /* 0x0003e200089a1026 */
[----:B------:R-:W-:Y:S02]  /*7190*/  SEL R124, RZ, 0x4, P5 ;  /* 0x00000004ff7c7807 */ /* 0x000fe40002800000 */
[----:B------:R-:W-:-:S02]  /*71a0*/  IADD3 R128, P6, PT, R130, UR74, RZ ;  /* 0x0000004a82807c10 */ /* 0x000fc4000ffde0ff */
[----:B------:R-:W-:Y:S02]  /*71b0*/  ISETP.GE.AND P5, PT, R13, UR32, PT ;  /* 0x000000200d007c0c */ /* 0x000fe4000bfa6270 */
[----:B------:R-:W-:Y:S02]  /*71c0*/  SEL R124, R124, RZ, P2 ;  /* 0x000000ff7c7c7207 */ /* 0x000fe40001000000 */
[----:B------:R-:W-:Y:S02]  /*71d0*/  ISETP.GE.AND P2, PT, R14, UR32, PT ;  /* 0x000000200e007c0c */ /* 0x000fe4000bf46270 */
[----:B------:R-:W-:Y:S02]  /*71e0*/  PLOP3.LUT P1, PT, PT, PT, UP4, 0x40, 0x4 ;  /* 0x000000000004781c */ /* 0x000fe40003f2e848 */
[----:B------:R-:W-:Y:S02]  /*71f0*/  IADD3.X R129, PT, PT, R121, UR37, RZ, P6, !PT ;  /* 0x0000002579817c10 */ /* 0x000fe4000b7fe4ff */
[----:B------:R-:W-:-:S02]  /*7200*/  SEL R125, RZ, 0x4, P5 ;  /* 0x00000004ff7d7807 */ /* 0x000fc40002800000 */
[----:B------:R-:W-:Y:S01]  /*7210*/  PLOP3.LUT P6, PT, PT, PT, UP4, 0x40, 0x4 ;  /* 0x000000000004781c */ /* 0x000fe20003fce848 */
[----:B------:R-:W-:Y:S01]  /*7220*/  LDGSTS.E [R133+0x8], desc[UR38][R128.64], P3 ;  /* 0x0000800080857fae */ /* 0x000fe200099a1026 */
[----:B-1----:R-:W-:Y:S02]  /*7230*/  SEL R123, RZ, 0x4, P2 ;  /* 0x00000004ff7b7807 */ /* 0x002fe40001000000 */
[----:B------:R-:W-:Y:S02]  /*7240*/  ISETP.NE.U32.AND P5, PT, R124, RZ, PT ;  /* 0x000000ff7c00720c */ /* 0x000fe40003fa5070 */
[----:B------:R-:W-:Y:S02]  /*7250*/  SEL R122, R125, RZ, P1 ;  /* 0x000000ff7d7a7207 */ /* 0x000fe40000800000 */
[----:B------:R-:W-:Y:S02]  /*7260*/  IADD3 R124, P1, PT, R166, UR74, RZ ;  /* 0x0000004aa67c7c10 */ /* 0x000fe4000ff3e0ff */
[----:B------:R-:W-:-:S02]  /*7270*/  SEL R123, R123, RZ, P6 ;  /* 0x000000ff7b7b7207 */ /* 0x000fc40003000000 */
[----:B------:R-:W-:Y:S02]  /*7280*/  IADD3 R126, P6, PT, R164, UR74, RZ ;  /* 0x0000004aa47e7c10 */ /* 0x000fe4000ffde0ff */
[----:B------:R-:W-:Y:S02]  /*7290*/  IADD3.X R125, PT, PT, R165, UR37, RZ, P1, !PT ;  /* 0x00000025a57d7c10 */ /* 0x000fe40008ffe4ff */
[----:B------:R-:W-:Y:S02]  /*72a0*/  IADD3.X R127, PT, PT, R163, UR37, RZ, P6, !PT ;  /* 0x00000025a37f7c10 */ /* 0x000fe4000b7fe4ff */
[----:B------:R-:W-:Y:S01]  /*72b0*/  ISETP.NE.U32.AND P1, PT, R122, RZ, PT ;  /* 0x000000ff7a00720c */ /* 0x000fe20003f25070 */
[----:B------:R-:W-:Y:S01]  /*72c0*/  LDGSTS.E [R133+0x2000], desc[UR38][R124.64], P4 ;  /* 0x020000007c857fae */ /* 0x000fe2000a1a1026 */
[----:B------:R-:W-:Y:S02]  /*72d0*/  IADD3 R122, P6, PT, R120, UR74, RZ ;  /* 0x0000004a787a7c10 */ /* 0x000fe4000ffde0ff */
[----:B------:R-:W-:Y:S01]  /*72e0*/  ISETP.GE.AND P4, PT, R16, UR32, PT ;  /* 0x0000002010007c0c */ /* 0x000fe2000bf86270 */
[----:B------:R1:W-:Y:S01]  /*72f0*/  LDGSTS.E [R133+0x2008], desc[UR38][R126.64], P5 ;  /* 0x020080007e857fae */ /* 0x0003e2000a9a1026 */
[----:B------:R-:W-:-:S02]  /*7300*/  ISETP.GE.AND P5, PT, R15, UR32, PT ;  /* 0x000000200f007c0c */ /* 0x000fc4000bfa6270 */
[----:B------:R-:W-:Y:S02]  /*7310*/  PLOP3.LUT P3, PT, PT, PT, UP4, 0x40, 0x4 ;  /* 0x000000000004781c */ /* 0x000fe40003f6e848 */
[----:B------:R-:W-:Y:S02]  /*7320*/  SEL R132, RZ, 0x4, P5 ;  /* 0x00000004ff847807 */ /* 0x000fe40002800000 */
[----:B------:R-:W-:Y:S02]  /*7330*/  ISETP.NE.U32.AND P2, PT, R123, RZ, PT ;  /* 0x000000ff7b00720c */ /* 0x000fe40003f45070 */
[----:B------:R-:W-:Y:S02]  /*7340*/  IADD3.X R123, PT, PT, R119, UR37, RZ, P6, !PT ;  /* 0x00000025777b7c10 */ /* 0x000fe4000b7fe4ff */
[----:B------:R-:W-:Y:S01]  /*7350*/  PLOP3.LUT P5, PT, PT, PT, UP4, 0x40, 0x4 ;  /* 0x000000000004781c */ /* 0x000fe20003fae848 */
[----:B-1----:R-:W-:Y:S01]  /*7360*/  VIADD R133, R38, UR5 ;  /* 0x0000000526857c36 */ /* 0x002fe20008000000 */
[----:B------:R-:W-:-:S02]  /*7370*/  ISETP.GE.AND P6, PT, R18, UR32, PT ;  /* 0x0000002012007c0c */ /* 0x000fc4000bfc6270 */
[----:B------:R-:W-:Y:S02]  /*7380*/  SEL R128, RZ, 0x4, P4 ;  /* 0x00000004ff807807 */ /* 0x000fe40002000000 */
[----:B------:R-:W-:Y:S01]  /*7390*/  SEL R132, R132, RZ, P3 ;  /* 0x000000ff84847207 */ /* 0x000fe20001800000 */
[----:B------:R1:W-:Y:S01]  /*73a0*/  LDGSTS.E [R133], desc[UR38][R122.64], P1 ;  /* 0x000000007a857fae */ /* 0x0003e200089a1026 */
[----:B------:R-:W-:Y:S02]  /*73b0*/  PLOP3.LUT P3, PT, PT, PT, UP4, 0x40, 0x4 ;  /* 0x000000000004781c */ /* 0x000fe40003f6e848 */
[----:B------:R-:W-:Y:S02]  /*73c0*/  SEL R125, RZ, 0x4, P6 ;  /* 0x00000004ff7d7807 */ /* 0x000fe40003000000 */
[----:B------:R-:W-:Y:S02]  /*73d0*/  SEL R128, R128, RZ, P5 ;  /* 0x000000ff80807207 */ /* 0x000fe40002800000 */
[----:B------:R-:W-:-:S02]  /*73e0*/  ISETP.NE.U32.AND P5, PT, R132, RZ, PT ;  /* 0x000000ff8400720c */ /* 0x000fc40003fa5070 */
[----:B------:R-:W-:Y:S02]  /*73f0*/  IADD3 R124, P4, PT, R118, UR74, RZ ;  /* 0x0000004a767c7c10 */ /* 0x000fe4000ff9e0ff */
[----:B------:R-:W-:Y:S02]  /*7400*/  SEL R127, R125, RZ, P3 ;  /* 0x000000ff7d7f7207 */ /* 0x000fe40001800000 */
[----:B------:R-:W-:Y:S02]  /*7410*/  IADD3 R126, P6, PT, R162, UR74, RZ ;  /* 0x0000004aa27e7c10 */ /* 0x000fe4000ffde0ff */
[----:B------:R-:W-:Y:S02]  /*7420*/  IADD3.X R125, PT, PT, R117, UR37, RZ, P4, !PT ;  /* 0x00000025757d7c10 */ /* 0x000fe4000a7fe4ff */
[----:B------:R-:W-:Y:S02]  /*7430*/  ISETP.NE.U32.AND P4, PT, R127, RZ, PT ;  /* 0x000000ff7f00720c */ /* 0x000fe40003f85070 */
[----:B------:R-:W-:Y:S01]  /*7440*/  IADD3.X R127, PT, PT, R161, UR37, RZ, P6, !PT ;  /* 0x00000025a17f7c10 */ /* 0x000fe2000b7fe4ff */
[----:B------:R2:W-:Y:S01]  /*7450*/  LDGSTS.E [R133+0x8], desc[UR38][R124.64], P2 ;  /* 0x000080007c857fae */ /* 0x0005e200091a1026 */
[----:B------:R-:W-:-:S02]  /*7460*/  ISETP.GE.AND P1, PT, R19, UR32, PT ;  /* 0x0000002013007c0c */ /* 0x000fc4000bf26270 */
[----:B------:R-:W-:Y:S01]  /*7470*/  ISETP.NE.U32.AND P3, PT, R128, RZ, PT ;  /* 0x000000ff8000720c */ /* 0x000fe20003f65070 */
[----:B------:R-:W-:Y:S01]  /*7480*/  LDGSTS.E [R133+0x2000], desc[UR38][R126.64], P5 ;  /* 0x020000007e857fae */ /* 0x000fe2000a9a1026 */
[----:B------:R-:W-:Y:S02]  /*7490*/  IADD3 R128, P5, PT, R160, UR74, RZ ;  /* 0x0000004aa0807c10 */ /* 0x000fe4000ffbe0ff */
[----:B------:R-:W-:Y:S02]  /*74a0*/  PLOP3.LUT P2, PT, PT, PT, UP4, 0x40, 0x4 ;  /* 0x000000000004781c */ /* 0x000fe40003f4e848 */
[----:B------:R-:W-:Y:S02]  /*74b0*/  ISETP.GE.AND P6, PT, R36, UR32, PT ;  /* 0x0000002024007c0c */ /* 0x000fe4000bfc6270 */
[----:B------:R-:W-:Y:S02]  /*74c0*/  SEL R132, RZ, 0x4, P1 ;  /* 0x00000004ff847807 */ /* 0x000fe40000800000 */
[----:B------:R-:W-:-:S02]  /*74d0*/  ISETP.GE.AND P1, PT, R37, UR32, PT ;  /* 0x0000002025007c0c */ /* 0x000fc4000bf26270 */
[----:B------:R-:W-:Y:S02]  /*74e0*/  IADD3.X R129, PT, PT, R159, UR37, RZ, P5, !PT ;  /* 0x000000259f817c10 */ /* 0x000fe4000affe4ff */
[----:B------:R-:W-:Y:S02]  /*74f0*/  PLOP3.LUT P5, PT, PT, PT, UP4, 0x40, 0x4 ;  /* 0x000000000004781c */ /* 0x000fe40003fae848 */
[----:B-1----:R-:W-:Y:S01]  /*7500*/  SEL R123, RZ, 0x4, P6 ;  /* 0x00000004ff7b7807 */ /* 0x002fe20003000000 */
[----:B------:R1:W-:Y:S01]  /*7510*/  LDGSTS.E [R133+0x2008], desc[UR38][R128.64], P3 ;  /* 0x0200800080857fae */ /* 0x0003e200099a1026 */
[----:B------:R-:W-:Y:S02]  /*7520*/  SEL R132, R132, RZ, P2 ;  /* 0x000000ff84847207 */ /* 0x000fe40001000000 */
[----:B------:R-:W-:Y:S02]  /*7530*/  PLOP3.LUT P2, PT, PT, PT, UP4, 0x40, 0x4 ;  /* 0x000000000004781c */ /* 0x000fe40003f4e848 */
[----:B--2---:R-:W-:-:S02]  /*7540*/  SEL R124, RZ, 0x4, P1 ;  /* 0x00000004ff7c7807 */ /* 0x004fc40000800000 */
[----:B------:R-:W-:Y:S02]  /*7550*/  IADD3 R122, P1, PT, R116, UR74, RZ ;  /* 0x0000004a747a7c10 */ /* 0x000fe4000ff3e0ff */
[----:B------:R-:W-:Y:S02]  /*7560*/  SEL R125, R123, RZ, P5 ;  /* 0x000000ff7b7d7207 */ /* 0x000fe40002800000 */
[----:B------:R-:W-:Y:S01]  /*7570*/  ISETP.NE.U32.AND P5, PT, R132, RZ, PT ;  /* 0x000000ff8400720c */ /* 0x000fe20003fa5070 */
[----:B-1----:R-:W-:Y:S01]  /*7580*/  VIADD R133, R46, UR5 ;  /* 0x000000052e857c36 */ /* 0x002fe20008000000 */
[----:B------:R-:W-:Y:S02]  /*7590*/  SEL R126, R124, RZ, P2 ;  /* 0x000000ff7c7e7207 */ /* 0x000fe40001000000 */
[----:B------:R-:W-:Y:S02]  /*75a0*/  IADD3 R124, P6, PT, R114, UR74, RZ ;  /* 0x0000004a727c7c10 */ /* 0x000fe4000ffde0ff */
[----:B------:R-:W-:-:S02]  /*75b0*/  IADD3.X R123, PT, PT, R115, UR37, RZ, P1, !PT ;  /* 0x00000025737b7c10 */ /* 0x000fc40008ffe4ff */
[----:B------:R-:W-:Y:S02]  /*75c0*/  ISETP.NE.U32.AND P1, PT, R125, RZ, PT ;  /* 0x000000ff7d00720c */ /* 0x000fe40003f25070 */
[----:B------:R-:W-:Y:S01]  /*75d0*/  ISETP.NE.U32.AND P2, PT, R126, RZ, PT ;  /* 0x000000ff7e00720c */ /* 0x000fe20003f45070 */
[----:B------:R-:W-:Y:S01]  /*75e0*/  LDGSTS.E [R135], desc[UR38][R122.64], P4 ;  /* 0x000000007a877fae */ /* 0x000fe2000a1a1026 */
[----:B------:R-:W-:Y:S02]  /*75f0*/  IADD3.X R125, PT, PT, R113, UR37, RZ, P6, !PT ;  /* 0x00000025717d7c10 */ /* 0x000fe4000b7fe4ff */
[----:B------:R-:W-:Y:S02]  /*7600*/  IADD3 R126, P6, PT, R158, UR74, RZ ;  /* 0x0000004a9e7e7c10 */ /* 0x000fe4000ffde0ff */
[----:B------:R-:W-:Y:S01]  /*7610*/  ISETP.GE.AND P3, PT, R39, UR32, PT ;  /* 0x0000002027007c0c */ /* 0x000fe2000bf66270 */
[----:B------:R1:W-:Y:S01]  /*7620*/  LDGSTS.E [R135+0x8], desc[UR38][R124.64], P5 ;  /* 0x000080007c877fae */ /* 0x0003e2000a9a1026 */
[----:B------:R-:W-:-:S02]  /*7630*/  PLOP3.LUT P4, PT, PT, PT, UP4, 0x40, 0x4 ;  /* 0x000000000004781c */ /* 0x000fc40003f8e848 */
[----:B------:R-:W-:Y:S02]  /*7640*/  IADD3.X R127, PT, PT, R157, UR37, RZ, P6, !PT ;  /* 0x000000259d7f7c10 */ /* 0x000fe4000b7fe4ff */
[----:B------:R-:W-:Y:S02]  /*7650*/  SEL R132, RZ, 0x4, P3 ;  /* 0x00000004ff847807 */ /* 0x000fe40001800000 */
[----:B------:R-:W-:Y:S01]  /*7660*/  ISETP.GE.AND P6, PT, R40, UR32, PT ;  /* 0x0000002028007c0c */ /* 0x000fe2000bfc6270 */
[----:B------:R-:W-:Y:S01]  /*7670*/  LDGSTS.E [R135+0x2000], desc[UR38][R126.64], P1 ;  /* 0x020000007e877fae */ /* 0x000fe200089a1026 */
[----:B------:R-:W-:Y:S02]  /*7680*/  ISETP.GE.AND P5, PT, R9, UR32, PT ;  /* 0x0000002009007c0c */ /* 0x000fe4000bfa6270 */
[----:B------:R-:W-:Y:S02]  /*7690*/  SEL R132, R132, RZ, P4 ;  /* 0x000000ff84847207 */ /* 0x000fe40002000000 */
[----:B------:R-:W-:-:S02]  /*76a0*/  PLOP3.LUT P4, PT, PT, PT, UP4, 0x40, 0x4 ;  /* 0x000000000004781c */ /* 0x000fc40003f8e848 */
[----:B-1----:R-:W-:Y:S02]  /*76b0*/  SEL R124, RZ, 0x4, P6 ;  /* 0x00000004ff7c7807 */ /* 0x002fe40003000000 */
[----:B------:R-:W-:Y:S02]  /*76c0*/  PLOP3.LUT P3, PT, PT, PT, UP4, 0x40, 0x4 ;  /* 0x000000000004781c */ /* 0x000fe40003f6e848 */
[----:B------:R-:W-:Y:S02]  /*76d0*/  SEL R128, RZ, 0x4, P5 ;  /* 0x00000004ff807807 */ /* 0x000fe40002800000 */
[----:B------:R-:W-:Y:S02]  /*76e0*/  IADD3 R122, P5, PT, R156, UR74, RZ ;  /* 0x0000004a9c7a7c10 */ /* 0x000fe4000ffbe0ff */
[----:B------:R-:W-:Y:S02]  /*76f0*/  SEL R125, R124, RZ, P4 ;  /* 0x000000ff7c7d7207 */ /* 0x000fe40002000000 */
[----:B------:R-:W-:-:S02]  /*7700*/  IADD3 R124, P4, PT, R112, UR74, RZ ;  /* 0x0000004a707c7c10 */ /* 0x000fc4000ff9e0ff */
[----:B------:R-:W-:Y:S02]  /*7710*/  SEL R128, R128, RZ, P3 ;  /* 0x000000ff80807207 */ /* 0x000fe40001800000 */
[----:B------:R-:W-:Y:S02]  /*7720*/  ISETP.NE.U32.AND P3, PT, R132, RZ, PT ;  /* 0x000000ff8400720c */ /* 0x000fe40003f65070 */
[----:B------:R-:W-:Y:S02]  /*7730*/  IADD3.X R123, PT, PT, R155, UR37, RZ, P5, !PT ;  /* 0x000000259b7b7c10 */ /* 0x000fe4000affe4ff */
[----:B------:R-:W-:Y:S02]  /*7740*/  ISETP.NE.U32.AND P1, PT, R125, RZ, PT ;  /* 0x000000ff7d00720c */ /* 0x000fe40003f25070 */
[----:B------:R-:W-:Y:S01]  /*7750*/  IADD3.X R125, PT, PT, R111, UR37, RZ, P4, !PT ;  /* 0x000000256f7d7c10 */ /* 0x000fe2000a7fe4ff */
[----:B------:R1:W-:Y:S01]  /*7760*/  LDGSTS.E [R135+0x2008], desc[UR38][R122.64], P2 ;  /* 0x020080007a877fae */ /* 0x0003e200091a1026 */
[----:B------:R-:W-:-:S02]  /*7770*/  ISETP.GE.AND P4, PT, R11, UR32, PT ;  /* 0x000000200b007c0c */ /* 0x000fc4000bf86270 */
[----:B------:R-:W-:Y:S02]  /*7780*/  ISETP.NE.U32.AND P5, PT, R128, RZ, PT ;  /* 0x000000ff8000720c */ /* 0x000fe40003fa5070 */
[----:B------:R-:W-:Y:S01]  /*7790*/  PLOP3.LUT P2, PT, PT, PT, UP4, 0x40, 0x4 ;  /* 0x000000000004781c */ /* 0x000fe20003f4e848 */
[----:B------:R2:W-:Y:S01]  /*77a0*/  LDGSTS.E [R133], desc[UR38][R124.64], P3 ;  /* 0x000000007c857fae */ /* 0x0005e200099a1026 */
[----:B------:R-:W-:Y:S02]  /*77b0*/  SEL R129, RZ, 0x4, P4 ;  /* 0x00000004ff817807 */ /* 0x000fe40002000000 */
[----:B------:R-:W-:Y:S02]  /*77c0*/  IADD3 R128, P4, PT, R110, UR74, RZ ;  /* 0x0000004a6e807c10 */ /* 0x000fe4000ff9e0ff */
[----:B------:R-:W-:Y:S01]  /*77d0*/  ISETP.GE.AND P6, PT, R42, UR32, PT ;  /* 0x000000202a007c0c */ /* 0x000fe2000bfc6270 */
[----:B-1----:R-:W-:Y:S01]  /*77e0*/  VIADD R135, R56, UR5 ;  /* 0x0000000538877c36 */ /* 0x002fe20008000000 */
[----:B------:R-:W-:-:S02]  /*77f0*/  SEL R126, R129, RZ, P2 ;  /* 0x000000ff817e7207 */ /* 0x000fc40001000000 */
[----:B------:R-:W-:Y:S02]  /*7800*/  IADD3.X R129, PT, PT, R109, UR37, RZ, P4, !PT ;  /* 0x000000256d817c10 */ /* 0x000fe4000a7fe4ff */
[----:B------:R-:W-:Y:S02]  /*7810*/  ISETP.GE.AND P4, PT, R43, UR32, PT ;  /* 0x000000202b007c0c */ /* 0x000fe4000bf86270 */
[----:B------:R-:W-:Y:S01]  /*7820*/  PLOP3.LUT P3, PT, PT, PT, UP4, 0x40, 0x4 ;  /* 0x000000000004781c */ /* 0x000fe20003f6e848 */
[----:B------:R-:W-:Y:S01]  /*7830*/  LDGSTS.E [R133+0x8], desc[UR38][R128.64], P5 ;  /* 0x0000800080857fae */ /* 0x000fe2000a9a1026 */
[----:B------:R-:W-:Y:S02]  /*7840*/  SEL R122, RZ, 0x4, P6 ;  /* 0x00000004ff7a7807 */ /* 0x000fe40003000000 */
[----:B------:R-:W-:Y:S02]  /*7850*/  PLOP3.LUT P6, PT, PT, PT, UP4, 0x40, 0x4 ;  /* 0x000000000004781c */ /* 0x000fe40003fce848 */
[----:B------:R-:W-:-:S02]  /*7860*/  SEL R123, RZ, 0x4, P4 ;  /* 0x00000004ff7b7807 */ /* 0x000fc40002000000 */
[----:B------:R-:W-:Y:S02]  /*7870*/  ISETP.NE.U32.AND P2, PT, R126, RZ, PT ;  /* 0x000000ff7e00720c */ /* 0x000fe40003f45070 */
[----:B--2---:R-:W-:Y:S02]  /*7880*/  SEL R125, R122, RZ, P3 ;  /* 0x000000ff7a7d7207 */ /* 0x004fe40001800000 */
[----:B------:R-:W-:Y:S02]  /*7890*/  IADD3 R122, P3, PT, R154, UR74, RZ ;  /* 0x0000004a9a7a7c10 */ /* 0x000fe4000ff7e0ff */
[----:B------:R-:W-:Y:S02]  /*78a0*/  SEL R126, R123, RZ, P6 ;  /* 0x000000ff7b7e7207 */ /* 0x000fe40003000000 */
[----:B------:R-:W-:Y:S02]  /*78b0*/  IADD3 R124, P6, PT, R100, UR74, RZ ;  /* 0x0000004a647c7c10 */ /* 0x000fe4000ffde0ff */
[----:B------:R-:W-:-:S02]  /*78c0*/  IADD3.X R123, PT, PT, R153, UR37, RZ, P3, !PT ;  /* 0x00000025997b7c10 */ /* 0x000fc40009ffe4ff */
[----:B------:R-:W-:Y:S02]  /*78d0*/  ISETP.NE.U32.AND P3, PT, R125, RZ, PT ;  /* 0x000000ff7d00720c */ /* 0x000fe40003f65070 */
[----:B------:R-:W-:Y:S01]  /*78e0*/  IADD3.X R125, PT, PT, R99, UR37, RZ, P6, !PT ;  /* 0x00000025637d7c10 */ /* 0x000fe2000b7fe4ff */
[----:B------:R-:W-:Y:S01]  /*78f0*/  LDGSTS.E [R133+0x2000], desc[UR38][R122.64], P1 ;  /* 0x020000007a857fae */ /* 0x000fe200089a1026 */
[----:B------:R-:W-:Y:S02]  /*7900*/  ISETP.GE.AND P5, PT, R44, UR32, PT ;  /* 0x000000202c007c0c */ /* 0x000fe4000bfa6270 */
[----:B------:R-:W-:Y:S01]  /*7910*/  ISETP.NE.U32.AND P4, PT, R126, RZ, PT ;  /* 0x000000ff7e00720c */ /* 0x000fe20003f85070 */
[----:B------:R1:W-:Y:S01]  /*7920*/  LDGSTS.E [R133+0x2008], desc[UR38][R124.64], P2 ;  /* 0x020080007c857fae */ /* 0x0003e200091a1026 */
[----:B------:R-:W-:Y:S02]  /*7930*/  IADD3 R126, P6, PT, R108, UR74, RZ ;  /* 0x0000004a6c7e7c10 */ /* 0x000fe4000ffde0ff */
[----:B------:R-:W-:-:S02]  /*7940*/  ISETP.GE.AND P2, PT, R45, UR32, PT ;  /* 0x000000202d007c0c */ /* 0x000fc4000bf46270 */
[----:B------:R-:W-:Y:S02]  /*7950*/  PLOP3.LUT P1, PT, PT, PT, UP4, 0x40, 0x4 ;  /* 0x000000000004781c */ /* 0x000fe40003f2e848 */
[----:B------:R-:W-:Y:S02]  /*7960*/  SEL R132, RZ, 0x4, P5 ;  /* 0x00000004ff847807 */ /* 0x000fe40002800000 */
[----:B------:R-:W-:Y:S02]  /*7970*/  IADD3.X R127, PT, PT, R107, UR37, RZ, P6, !PT ;  /* 0x000000256b7f7c10 */ /* 0x000fe4000b7fe4ff */
[----:B------:R-:W-:Y:S01]  /*7980*/  PLOP3.LUT P5, PT, PT, PT, UP4, 0x40, 0x4 ;  /* 0x000000000004781c */ /* 0x000fe20003fae848 */
[----:B-1----:R-:W-:Y:S01]  /*7990*/  VIADD R133, R51, UR5 ;  /* 0x0000000533857c36 */ /* 0x002fe20008000000 */
[----:B------:R-:W-:Y:S01]  /*79a0*/  ISETP.GE.AND P6, PT, R47, UR32, PT ;  /* 0x000000202f007c0c */ /* 0x000fe2000bfc6270 */
[----:B------:R-:W-:Y:S01]  /*79b0*/  ULEA UR5, UR35, UR29, 0xd ;  /* 0x0000001d23057291 */ /* 0x000fe2000f8e68ff */
[----:B------:R-:W-:-:S02]  /*79c0*/  SEL R128, RZ, 0x4, P2 ;  /* 0x00000004ff807807 */ /* 0x000fc40001000000 */
[----:B------:R-:W-:Y:S01]  /*79d0*/  SEL R132, R132, RZ, P1 ;  /* 0x000000ff84847207 */ /* 0x000fe20000800000 */
[----:B------:R1:W-:Y:S01]  /*79e0*/  LDGSTS.E [R133], desc[UR38][R126.64], P3 ;  /* 0x000000007e857fae */ /* 0x0003e200099a1026 */
[----:B------:R-:W-:Y:S01]  /*79f0*/  PLOP3.LUT P1, PT, PT, PT, UP4, 0x40, 0x4 ;  /* 0x000000000004781c */ /* 0x000fe20003f2e848 */
[----:B------:R-:W-:Y:S01]  /*7a00*/  VIADD R177, R4, UR5 ;  /* 0x0000000504b17c36 */ /* 0x000fe20008000000 */
[----:B------:R-:W-:Y:S02]  /*7a10*/  SEL R123, RZ, 0x4, P6 ;  /* 0x00000004ff7b7807 */ /* 0x000fe40003000000 */
[----:B------:R-:W-:Y:S02]  /*7a20*/  SEL R128, R128, RZ, P5 ;  /* 0x000000ff80807207 */ /* 0x000fe40002800000 */
[----:B------:R-:W-:Y:S02]  /*7a30*/  ISETP.NE.U32.AND P5, PT, R132, RZ, PT ;  /* 0x000000ff8400720c */ /* 0x000fe40003fa5070 */
[----:B------:R-:W-:-:S02]  /*7a40*/  IADD3 R122, P2, PT, R106, UR74, RZ ;  /* 0x0000004a6a7a7c10 */ /* 0x000fc4000ff5e0ff */
        /* <DEDUP_REMOVED lines=8> */
[----:B------:R3:W-:Y:S01]  /*7ad0*/  LDGSTS.E [R133+0x2000], desc[UR38][R124.64], P5 ;  /* 0x020000007c857fae */ /* 0x0007e2000a9a1026 */
[----:B------:R-:W-:Y:S02]  /*7ae0*/  IADD3 R128, P5, PT, R150, UR74, RZ ;  /* 0x0000004a96807c10 */ /* 0x000fe4000ffbe0ff */
[----:B------:R-:W-:Y:S02]  /*7af0*/  ISETP.GE.AND P6, PT, R49, UR32, PT ;  /* 0x0000002031007c0c */ /* 0x000fe4000bfc6270 */
[----:B------:R-:W-:Y:S02]  /*7b00*/  PLOP3.LUT P4, PT, PT, PT, UP4, 0x40, 0x4 ;  /* 0x000000000004781c */ /* 0x000fe40003f8e848 */
[----:B------:R-:W-:Y:S02]  /*7b10*/  SEL R132, RZ, 0x4, P3 ;  /* 0x00000004ff847807 */ /* 0x000fe40001800000 */
[----:B------:R-:W-:-:S02]  /*7b20*/  IADD3.X R129, PT, PT, R149, UR37, RZ, P5, !PT ;  /* 0x0000002595817c10 */ /* 0x000fc4000affe4ff */
[----:B------:R-:W-:Y:S02]  /*7b30*/  PLOP3.LUT P5, PT, PT, PT, UP4, 0x40, 0x4 ;  /* 0x000000000004781c */ /* 0x000fe40003fae848 */
[----:B------:R-:W-:Y:S01]  /*7b40*/  ISETP.GE.AND P3, PT, R50, UR32, PT ;  /* 0x0000002032007c0c */ /* 0x000fe2000bf66270 */
[----:B------:R4:W-:Y:S01]  /*7b50*/  LDGSTS.E [R133+0x2008], desc[UR38][R128.64], P1 ;  /* 0x0200800080857fae */ /* 0x0009e200089a1026 */
[----:B-1----:R-:W-:Y:S02]  /*7b60*/  SEL R126, RZ, 0x4, P6 ;  /* 0x00000004ff7e7807 */ /* 0x002fe40003000000 */
[----:B------:R-:W-:Y:S02]  /*7b70*/  SEL R132, R132, RZ, P4 ;  /* 0x000000ff84847207 */ /* 0x000fe40002000000 */
[----:B------:R-:W-:Y:S02]  /*7b80*/  PLOP3.LUT P4, PT, PT, PT, UP4, 0x40, 0x4 ;  /* 0x000000000004781c */ /* 0x000fe40003f8e848 */
[----:B--2---:R-:W-:-:S02]  /*7b90*/  SEL R123, RZ, 0x4, P3 ;  /* 0x00000004ff7b7807 */ /* 0x004fc40001800000 */
[----:B------:R-:W-:Y:S02]  /*7ba0*/  SEL R126, R126, RZ, P5 ;  /* 0x000000ff7e7e7207 */ /* 0x000fe40002800000 */
[----:B------:R-:W-:Y:S02]  /*7bb0*/  ISETP.NE.U32.AND P5, PT, R132, RZ, PT ;  /* 0x000000ff8400720c */ /* 0x000fe40003fa5070 */
[----:B------:R-:W-:Y:S02]  /*7bc0*/  IADD3 R122, P3, PT, R104, UR74, RZ ;  /* 0x0000004a687a7c10 */ /* 0x000fe4000ff7e0ff */
[----:B---3--:R-:W-:Y:S02]  /*7bd0*/  SEL R125, R123, RZ, P4 ;  /* 0x000000ff7b7d7207 */ /* 0x008fe40002000000 */
[----:B------:R-:W-:Y:S02]  /*7be0*/  IADD3 R124, P6, PT, R64, UR74, RZ ;  /* 0x0000004a407c7c10 */ /* 0x000fe4000ffde0ff */
[----:B------:R-:W-:-:S02]  /*7bf0*/  IADD3.X R123, PT, PT, R103, UR37, RZ, P3, !PT ;  /* 0x00000025677b7c10 */ /* 0x000fc40009ffe4ff */
[----:B------:R-:W-:Y:S02]  /*7c00*/  ISETP.NE.U32.AND P4, PT, R125, RZ, PT ;  /* 0x000000ff7d00720c */ /* 0x000fe40003f85070 */
[----:B------:R-:W-:Y:S01]  /*7c10*/  IADD3.X R125, PT, PT, R173, UR37, RZ, P6, !PT ;  /* 0x00000025ad7d7c10 */ /* 0x000fe2000b7fe4ff */
[----:B------:R1:W-:Y:S01]  /*7c20*/  LDGSTS.E [R135], desc[UR38][R122.64], P2 ;  /* 0x000000007a877fae */ /* 0x0003e200091a1026 */
        /* <DEDUP_REMOVED lines=8> */
[----:B------:R-:W-:Y:S02]  /*7cb0*/  PLOP3.LUT P2, PT, PT, PT, UP4, 0x40, 0x4 ;  /* 0x000000000004781c */ /* 0x000fe40003f4e848 */
[----:B------:R-:W-:Y:S01]  /*7cc0*/  ISETP.GE.AND P1, PT, R54, UR32, PT ;  /* 0x0000002036007c0c */ /* 0x000fe2000bf26270 */
[----:B------:R-:W-:Y:S01]  /*7cd0*/  LDGSTS.E [R135+0x2000], desc[UR38][R126.64], P3 ;  /* 0x020000007e877fae */ /* 0x000fe200099a1026 */
[----:B----4-:R-:W-:-:S02]  /*7ce0*/  SEL R128, RZ, 0x4, P6 ;  /* 0x00000004ff807807 */ /* 0x010fc40003000000 */
[----:B------:R-:W-:Y:S02]  /*7cf0*/  SEL R132, R132, RZ, P5 ;  /* 0x000000ff84847207 */ /* 0x000fe40002800000 */
[----:B------:R-:W-:Y:S02]  /*7d00*/  PLOP3.LUT P5, PT, PT, PT, UP4, 0x40, 0x4 ;  /* 0x000000000004781c */ /* 0x000fe40003fae848 */
[----:B-1----:R-:W-:Y:S02]  /*7d10*/  SEL R123, RZ, 0x4, P1 ;  /* 0x00000004ff7b7807 */ /* 0x002fe40000800000 */
[----:B------:R-:W-:Y:S02]  /*7d20*/  SEL R128, R128, RZ, P2 ;  /* 0x000000ff80807207 */ /* 0x000fe40001000000 */
[----:B------:R-:W-:Y:S02]  /*7d30*/  ISETP.NE.U32.AND P2, PT, R132, RZ, PT ;  /* 0x000000ff8400720c */ /* 0x000fe40003f45070 */
[----:B------:R-:W-:-:S02]  /*7d40*/  IADD3 R122, P1, PT, R146, UR74, RZ ;  /* 0x0000004a927a7c10 */ /* 0x000fc4000ff3e0ff */
[----:B--2---:R-:W-:Y:S02]  /*7d50*/  SEL R125, R123, RZ, P5 ;  /* 0x000000ff7b7d7207 */ /* 0x004fe40002800000 */
[----:B------:R-:W-:Y:S02]  /*7d60*/  IADD3 R124, P6, PT, R172, UR74, RZ ;  /* 0x0000004aac7c7c10 */ /* 0x000fe4000ffde0ff */
[----:B------:R-:W-:Y:S02]  /*7d70*/  IADD3.X R123, PT, PT, R145, UR37, RZ, P1, !PT ;  /* 0x00000025917b7c10 */ /* 0x000fe40008ffe4ff */
[----:B------:R-:W-:Y:S02]  /*7d80*/  ISETP.NE.U32.AND P1, PT, R125, RZ, PT ;  /* 0x000000ff7d00720c */ /* 0x000fe40003f25070 */
[----:B------:R-:W-:Y:S01]  /*7d90*/  IADD3.X R125, PT, PT, R171, UR37, RZ, P6, !PT ;  /* 0x00000025ab7d7c10 */ /* 0x000fe2000b7fe4ff */
[----:B------:R1:W-:Y:S01]  /*7da0*/  LDGSTS.E [R135+0x2008], desc[UR38][R122.64], P4 ;  /* 0x020080007a877fae */ /* 0x0003e2000a1a1026 */
[----:B------:R-:W-:-:S02]  /*7db0*/  ISETP.NE.U32.AND P5, PT, R128, RZ, PT ;  /* 0x000000ff8000720c */ /* 0x000fc40003fa5070 */
[----:B------:R-:W-:Y:S01]  /*7dc0*/  IADD3 R128, P4, PT, R170, UR74, RZ ;  /* 0x0000004aaa807c10 */ /* 0x000fe2000ff9e0ff */
[----:B------:R2:W-:Y:S01]  /*7dd0*/  LDGSTS.E [R137], desc[UR38][R124.64], P2 ;  /* 0x000000007c897fae */ /* 0x0005e200091a1026 */
[----:B------:R-:W-:Y:S02]  /*7de0*/  ISETP.GE.AND P2, PT, R55, UR32, PT ;  /* 0x0000002037007c0c */ /* 0x000fe4000bf46270 */
[----:B------:R-:W-:Y:S02]  /*7df0*/  IADD3 R132, P6, PT, R144, UR74, RZ ;  /* 0x0000004a90847c10 */ /* 0x000fe4000ffde0ff */
[----:B------:R-:W-:Y:S02]  /*7e00*/  IADD3.X R129, PT, PT, R169, UR37, RZ, P4, !PT ;  /* 0x00000025a9817c10 */ /* 0x000fe4000a7fe4ff */
[----:B------:R-:W-:Y:S02]  /*7e10*/  ISETP.GE.AND P4, PT, R57, UR32, PT ;  /* 0x0000002039007c0c */ /* 0x000fe4000bf86270 */
[----:B------:R-:W-:Y:S01]  /*7e20*/  PLOP3.LUT P3, PT, PT, PT, UP4, 0x40, 0x4 ;  /* 0x000000000004781c */ /* 0x000fe20003f6e848 */
[----:B------:R-:W-:Y:S01]  /*7e30*/  LDGSTS.E [R137+0x8], desc[UR38][R128.64], P5 ;  /* 0x0000800080897fae */ /* 0x000fe2000a9a1026 */
[----:B------:R-:W-:-:S02]  /*7e40*/  SEL R134, RZ, 0x4, P2 ;  /* 0x00000004ff867807 */ /* 0x000fc40001000000 */
[----:B------:R-:W-:Y:S02]  /*7e50*/  IADD3.X R133, PT, PT, R143, UR37, RZ, P6, !PT ;  /* 0x000000258f857c10 */ /* 0x000fe4000b7fe4ff */
[----:B------:R-:W-:Y:S02]  /*7e60*/  ISETP.GE.AND P6, PT, R10, UR32, PT ;  /* 0x000000200a007c0c */ /* 0x000fe4000bfc6270 */
[----:B------:R-:W-:Y:S01]  /*7e70*/  PLOP3.LUT P2, PT, PT, PT, UP4, 0x40, 0x4 ;  /* 0x000000000004781c */ /* 0x000fe20003f4e848 */
[----:B------:R3:W-:Y:S01]  /*7e80*/  LDGSTS.E [R137+0x2000], desc[UR38][R132.64], P1 ;  /* 0x0200000084897fae */ /* 0x0007e200089a1026 */
[----:B-1----:R-:W-:Y:S02]  /*7e90*/  SEL R122, RZ, 0x4, P4 ;  /* 0x00000004ff7a7807 */ /* 0x002fe40002000000 */
[----:B------:R-:W-:Y:S02]  /*7ea0*/  SEL R134, R134, RZ, P3 ;  /* 0x000000ff86867207 */ /* 0x000fe40001800000 */
[----:B------:R-:W-:-:S02]  /*7eb0*/  PLOP3.LUT P3, PT, PT, PT, UP4, 0x40, 0x4 ;  /* 0x000000000004781c */ /* 0x000fc40003f6e848 */
[----:B------:R-:W-:Y:S02]  /*7ec0*/  SEL R123, RZ, 0x4, P6 ;  /* 0x00000004ff7b7807 */ /* 0x000fe40003000000 */
[----:B------:R-:W-:Y:S02]  /*7ed0*/  ISETP.GE.AND P4, PT, R59, UR32, PT ;  /* 0x000000203b007c0c */ /* 0x000fe4000bf86270 */
[----:B------:R-:W-:Y:S02]  /*7ee0*/  SEL R122, R122, RZ, P2 ;  /* 0x000000ff7a7a7207 */ /* 0x000fe40001000000 */
[----:B------:R-:W-:Y:S02]  /*7ef0*/  ISETP.NE.U32.AND P2, PT, R134, RZ, PT ;  /* 0x000000ff8600720c */ /* 0x000fe40003f45070 */
[----:B------:R-:W-:Y:S02]  /*7f00*/  SEL R123, R123, RZ, P3 ;  /* 0x000000ff7b7b7207 */ /* 0x000fe40001800000 */
[----:B--2---:R-:W-:-:S02]  /*7f10*/  SEL R124, RZ, 0x4, P4 ;  /* 0x00000004ff7c7807 */ /* 0x004fc40002000000 */
[----:B------:R-:W-:Y:S02]  /*7f20*/  ISETP.NE.U32.AND P3, PT, R122, RZ, PT ;  /* 0x000000ff7a00720c */ /* 0x000fe40003f65070 */
[----:B------:R-:W-:Y:S02]  /*7f30*/  IADD3 R122, P4, PT, R142, UR74, RZ ;  /* 0x0000004a8e7a7c10 */ /* 0x000fe4000ff9e0ff */
[----:B------:R-:W-:Y:S02]  /*7f40*/  PLOP3.LUT P6, PT, PT, PT, UP4, 0x40, 0x4 ;  /* 0x000000000004781c */ /* 0x000fe40003fce848 */
[----:B------:R-:W-:Y:S02]  /*7f50*/  ISETP.NE.U32.AND P5, PT, R123, RZ, PT ;  /* 0x000000ff7b00720c */ /* 0x000fe40003fa5070 */
[----:B------:R-:W-:Y:S02]  /*7f60*/  IADD3.X R123, PT, PT, R141, UR37, RZ, P4, !PT ;  /* 0x000000258d7b7c10 */ /* 0x000fe4000a7fe4ff */
[----:B------:R-:W-:-:S02]  /*7f70*/  SEL R124, R124, RZ, P6 ;  /* 0x000000ff7c7c7207 */ /* 0x000fc40003000000 */
[----:B------:R-:W-:Y:S01]  /*7f80*/  ISETP.GE.AND P4, PT, R12, UR32, PT ;  /* 0x000000200c007c0c */ /* 0x000fe2000bf86270 */
[----:B------:R1:W-:Y:S01]  /*7f90*/  LDGSTS.E [R137+0x2008], desc[UR38][R122.64], P2 ;  /* 0x020080007a897fae */ /* 0x0003e200091a1026 */
[----:B------:R-:W-:Y:S02]  /*7fa0*/  IADD3 R126, P1, PT, R168, UR74, RZ ;  /* 0x0000004aa87e7c10 */ /* 0x000fe4000ff3e0ff */
[----:B------:R-:W-:Y:S02]  /*7fb0*/  ISETP.NE.U32.AND P6, PT, R124, RZ, PT ;  /* 0x000000ff7c00720c */ /* 0x000fe40003fc5070 */
[----:B------:R-:W-:Y:S02]  /*7fc0*/  PLOP3.LUT P2, PT, PT, PT, UP4, 0x40, 0x4 ;  /* 0x000000000004781c */ /* 0x000fe40003f4e848 */
[----:B------:R-:W-:Y:S02]  /*7fd0*/  SEL R124, RZ, 0x4, P4 ;  /* 0x00000004ff7c7807 */ /* 0x000fe40002000000 */
[----:B------:R-:W-:-:S02]  /*7fe0*/  IADD3.X R127, PT, PT, R167, UR37, RZ, P1, !PT ;  /* 0x00000025a77f7c10 */ /* 0x000fc40008ffe4ff */
[----:B------:R-:W-:Y:S01]  /*7ff0*/  ISETP.GE.AND P4, PT, R34, UR32, PT ;  /* 0x0000002022007c0c */ /* 0x000fe2000bf86270 */
[----:B------:R-:W-:Y:S01]  /*8000*/  UIADD3 UR32, UPT, UPT, UR32, -0x40, URZ ;  /* 0xffffffc020207890 */ /* 0x000fe2000fffe0ff */
[----:B------:R-:W-:Y:S01]  /*8010*/  IADD3 R134, P1, PT, R102, UR74, RZ ;  /* 0x0000004a66867c10 */ /* 0x000fe2000ff3e0ff */
[----:B------:R2:W-:Y:S01]  /*8020*/  LDGSTS.E [R175], desc[UR38][R126.64], P3 ;  /* 0x000000007eaf7fae */ /* 0x0005e200099a1026 */
[----:B------:R-:W-:Y:S02]  /*8030*/  SEL R124, R124, RZ, P2 ;  /* 0x000000ff7c7c7207 */ /* 0x000fe40001000000 */
[----:B------:R-:W-:Y:S02]  /*8040*/  PLOP3.LUT P2, PT, PT, PT, UP4, 0x40, 0x4 ;  /* 0x000000000004781c */ /* 0x000fe40003f4e848 */
[----:B------:R-:W-:Y:S02]  /*8050*/  SEL R125, RZ, 0x4, P4 ;  /* 0x00000004ff7d7807 */ /* 0x000fe40002000000 */
[----:B------:R-:W-:-:S02]  /*8060*/  IADD3.X R135, PT, PT, R101, UR37, RZ, P1, !PT ;  /* 0x0000002565877c10 */ /* 0x000fc40008ffe4ff */
[----:B------:R-:W-:Y:S02]  /*8070*/  ISETP.NE.U32.AND P1, PT, R124, RZ, PT ;  /* 0x000000ff7c00720c */ /* 0x000fe40003f25070 */
[----:B------:R-:W-:Y:S01]  /*8080*/  SEL R125, R125, RZ, P2 ;  /* 0x000000ff7d7d7207 */ /* 0x000fe20001000000 */
[----:B------:R4:W-:Y:S01]  /*8090*/  LDGSTS.E [R175+0x8], desc[UR38][R134.64], P5 ;  /* 0x0000800086af7fae */ /* 0x0009e2000a9a1026 */
[----:B---3--:R-:W-:Y:S02]  /*80a0*/  IADD3 R132, P2, PT, R140, UR74, RZ ;  /* 0x0000004a8c847c10 */ /* 0x008fe4000ff5e0ff */
[----:B------:R-:W-:Y:S01]  /*80b0*/  IADD3 R124, P4, PT, R98, UR74, RZ ;  /* 0x0000004a627c7c10 */ /* 0x000fe2000ff9e0ff */
[----:B------:R-:W-:Y:S01]  /*80c0*/  UIADD3 UR74, UP5, UPT, UR74, UR71, URZ ;  /* 0x000000474a4a7290 */ /* 0x000fe2000ffbe0ff */
[----:B------:R-:W-:Y:S02]  /*80d0*/  ISETP.NE.U32.AND P3, PT, R125, RZ, PT ;  /* 0x000000ff7d00720c */ /* 0x000fe40003f65070 */
[----:B------:R-:W-:-:S02]  /*80e0*/  IADD3.X R133, PT, PT, R139, UR37, RZ, P2, !PT ;  /* 0x000000258b857c10 */ /* 0x000fc400097fe4ff */
[----:B------:R-:W-:Y:S01]  /*80f0*/  IADD3.X R125, PT, PT, R97, UR37, RZ, P4, !PT ;  /* 0x00000025617d7c10 */ /* 0x000fe2000a7fe4ff */
[----:B------:R-:W-:Y:S01]  /*8100*/  UIADD3.X UR37, UPT, UPT, UR37, UR70, URZ, UP5, !UPT ;  /* 0x0000004625257290 */ /* 0x000fe2000affe4ff */
[----:B-1----:R-:W-:Y:S01]  /*8110*/  IADD3 R122, P2, PT, R96, UR72, RZ ;  /* 0x00000048607a7c10 */ /* 0x002fe2000ff5e0ff */
[----:B------:R1:W-:Y:S01]  /*8120*/  LDGSTS.E [R175+0x2000], desc[UR38][R132.64], P6 ;  /* 0x0200000084af7fae */ /* 0x0003e2000b1a1026 */
[----:B------:R-:W-:Y:S02]  /*8130*/  IADD3 R128, P4, PT, R88, UR72, RZ ;  /* 0x0000004858807c10 */ /* 0x000fe4000ff9e0ff */
[----:B------:R-:W-:Y:S01]  /*8140*/  IADD3.X R123, PT, PT, R95, UR36, RZ, P2, !PT ;  /* 0x000000245f7b7c10 */ /* 0x000fe200097fe4ff */
[----:B------:R3:W-:Y:S01]  /*8150*/  LDGSTS.E [R175+0x2008], desc[UR38][R124.64], P1 ;  /* 0x020080007caf7fae */ /* 0x0007e200089a1026 */
[----:B--2---:R-:W-:Y:S02]  /*8160*/  IADD3 R126, P1, PT, R80, UR72, RZ ;  /* 0x00000048507e7c10 */ /* 0x004fe4000ff3e0ff */
[----:B----4-:R-:W-:Y:S01]  /*8170*/  IADD3 R134, P2, PT, R72, UR72, RZ ;  /* 0x0000004848867c10 */ /* 0x010fe2000ff5e0ff */
[----:B------:R-:W0:Y:S01]  /*8180*/  LDGDEPBAR ;  /* 0x00000000000079af */ /* 0x000e220000000000 */
[----:B------:R-:W-:-:S02]  /*8190*/  IADD3.X R127, PT, PT, R79, UR36, RZ, P1, !PT ;  /* 0x000000244f7f7c10 */ /* 0x000fc40008ffe4ff */
[----:B------:R-:W-:Y:S01]  /*81a0*/  IADD3.X R129, PT, PT, R87, UR36, RZ, P4, !PT ;  /* 0x0000002457817c10 */ /* 0x000fe2000a7fe4ff */
[----:B------:R2:W-:Y:S01]  /*81b0*/  LDGSTS.E [R177+0xc000], desc[UR38][R122.64], P3 ;  /* 0x0c0000007ab17fae */ /* 0x0005e200099a1026 */
[----:B-1----:R-:W-:Y:S02]  /*81c0*/  IADD3 R132, P1, PT, R94, UR72, RZ ;  /* 0x000000485e847c10 */ /* 0x002fe4000ff3e0ff */
[----:B------:R-:W-:Y:S01]  /*81d0*/  IADD3.X R135, PT, PT, R71, UR36, RZ, P2, !PT ;  /* 0x0000002447877c10 */ /* 0x000fe200097fe4ff */
[----:B------:R1:W-:Y:S01]  /*81e0*/  LDGSTS.E [R177+0xc400], desc[UR38][R128.64], P3 ;  /* 0x0c40000080b17fae */ /* 0x0003e200099a1026 */
[----:B---3--:R-:W-:Y:S01]  /*81f0*/  IADD3 R124, P2, PT, R86, UR72, RZ ;  /* 0x00000048567c7c10 */ /* 0x008fe2000ff5e0ff */
[----:B------:R-:W-:Y:S01]  /*8200*/  VIADD R175, R61, UR5 ;  /* 0x000000053daf7c36 */ /* 0x000fe20008000000 */
[----:B------:R-:W-:Y:S01]  /*8210*/  IADD3.X R133, PT, PT, R93, UR36, RZ, P1, !PT ;  /* 0x000000245d857c10 */ /* 0x000fe20008ffe4ff */
[----:B------:R3:W-:Y:S01]  /*8220*/  LDGSTS.E [R177+0xc800], desc[UR38][R126.64], P3 ;  /* 0x0c8000007eb17fae */ /* 0x0007e200099a1026 */
[----:B------:R-:W-:-:S02]  /*8230*/  IADD3.X R125, PT, PT, R85, UR36, RZ, P2, !PT ;  /* 0x00000024557d7c10 */ /* 0x000fc400097fe4ff */
[----:B--2---:R-:W-:Y:S01]  /*8240*/  IADD3 R122, P1, PT, R78, UR72, RZ ;  /* 0x000000484e7a7c10 */ /* 0x004fe2000ff3e0ff */
[----:B------:R2:W-:Y:S01]  /*8250*/  LDGSTS.E [R177+0xcc00], desc[UR38][R134.64], P3 ;  /* 0x0cc0000086b17fae */ /* 0x0005e200099a1026 */
[----:B-1----:R-:W-:-:S03]  /*8260*/  IADD3 R128, P2, PT, R70, UR72, RZ ;  /* 0x0000004846807c10 */ /* 0x002fc6000ff5e0ff */
[----:B------:R1:W-:Y:S01]  /*8270*/  LDGSTS.E [R175+0xc100], desc[UR38][R132.64], P3 ;  /* 0x0c10000084af7fae */ /* 0x0003e200099a1026 */
[----:B------:R-:W-:Y:S02]  /*8280*/  IADD3.X R123, PT, PT, R77, UR36, RZ, P1, !PT ;  /* 0x000000244d7b7c10 */ /* 0x000fe40008ffe4ff */
[----:B---3--:R-:W-:Y:S01]  /*8290*/  IADD3 R126, P1, PT, R92, UR72, RZ ;  /* 0x000000485c7e7c10 */ /* 0x008fe2000ff3e0ff */
[----:B------:R-:W-:Y:S01]  /*82a0*/  LDGSTS.E [R175+0xc500], desc[UR38][R124.64], P3 ;  /* 0x0c5000007caf7fae */ /* 0x000fe200099a1026 */
[----:B------:R-:W-:Y:S02]  /*82b0*/  IADD3.X R129, PT, PT, R69, UR36, RZ, P2, !PT ;  /* 0x0000002445817c10 */ /* 0x000fe400097fe4ff */
[----:B------:R-:W-:Y:S01]  /*82c0*/  IADD3 R136, P2, PT, R84, UR72, RZ ;  /* 0x0000004854887c10 */ /* 0x000fe2000ff5e0ff */
[----:B------:R3:W-:Y:S01]  /*82d0*/  LDGSTS.E [R175+0xc900], desc[UR38][R122.64], P3 ;  /* 0x0c9000007aaf7fae */ /* 0x0007e200099a1026 */
[----:B------:R-:W-:Y:S01]  /*82e0*/  IADD3.X R127, PT, PT, R91, UR36, RZ, P1, !PT ;  /* 0x000000245b7f7c10 */ /* 0x000fe20008ffe4ff */
[----:B--2---:R-:W-:Y:S01]  /*82f0*/  VIADD R177, R62, UR5 ;  /* 0x000000053eb17c36 */ /* 0x004fe20008000000 */
[----:B------:R-:W-:Y:S01]  /*8300*/  IADD3 R134, P1, PT, R76, UR72, RZ ;  /* 0x000000484c867c10 */ /* 0x000fe2000ff3e0ff */
[----:B------:R2:W-:Y:S01]  /*8310*/  LDGSTS.E [R175+0xcd00], desc[UR38][R128.64], P3 ;  /* 0x0cd0000080af7fae */ /* 0x0005e200099a1026 */
[----:B------:R-:W-:-:S02]  /*8320*/  IADD3.X R137, PT, PT, R83, UR36, RZ, P2, !PT ;  /* 0x0000002453897c10 */ /* 0x000fc400097fe4ff */
[----:B-1----:R-:W-:Y:S01]  /*8330*/  IADD3 R132, P2, PT, R68, UR72, RZ ;  /* 0x0000004844847c10 */ /* 0x002fe2000ff5e0ff */
[----:B------:R1:W-:Y:S01]  /*8340*/  LDGSTS.E [R177+0xc200], desc[UR38][R126.64], P3 ;  /* 0x0c2000007eb17fae */ /* 0x0003e200099a1026 */
[----:B------:R-:W-:Y:S02]  /*8350*/  IADD3.X R135, PT, PT, R75, UR36, RZ, P1, !PT ;  /* 0x000000244b877c10 */ /* 0x000fe40008ffe4ff */
[----:B------:R-:W-:Y:S01]  /*8360*/  IADD3.X R133, PT, PT, R67, UR36, RZ, P2, !PT ;  /* 0x0000002443857c10 */ /* 0x000fe200097fe4ff */
[----:B------:R-:W-:Y:S01]  /*8370*/  LDGSTS.E [R177+0xc600], desc[UR38][R136.64], P3 ;  /* 0x0c60000088b17fae */ /* 0x000fe200099a1026 */
[----:B---3--:R-:W-:Y:S02]  /*8380*/  IADD3 R122, P1, PT, R90, UR72, RZ ;  /* 0x000000485a7a7c10 */ /* 0x008fe4000ff3e0ff */
[----:B------:R-:W-:Y:S01]  /*8390*/  IADD3 R124, P2, PT, R82, UR72, RZ ;  /* 0x00000048527c7c10 */ /* 0x000fe2000ff5e0ff */
[----:B--2---:R-:W-:Y:S01]  /*83a0*/  VIADD R175, R63, UR5 ;  /* 0x000000053faf7c36 */ /* 0x004fe20008000000 */
[----:B------:R-:W-:Y:S01]  /*83b0*/  IADD3.X R123, PT, PT, R89, UR36, RZ, P1, !PT ;  /* 0x00000024597b7c10 */ /* 0x000fe20008ffe4ff */
[----:B------:R-:W-:Y:S01]  /*83c0*/  LDGSTS.E [R177+0xca00], desc[UR38][R134.64], P3 ;  /* 0x0ca0000086b17fae */ /* 0x000fe200099a1026 */
[----:B------:R-:W-:Y:S01]  /*83d0*/  IADD3 R128, P4, PT, R66, UR72, RZ ;  /* 0x0000004842807c10 */ /* 0x000fe2000ff9e0ff */
[----:B------:R-:W-:Y:S01]  /*83e0*/  USEL UR5, URZ, 0x1, !UP3 ;  /* 0x00000001ff057887 */ /* 0x000fe2000d800000 */
[----:B-1----:R-:W-:Y:S01]  /*83f0*/  IADD3 R126, P1, PT, R74, UR72, RZ ;  /* 0x000000484a7e7c10 */ /* 0x002fe2000ff3e0ff */
[----:B------:R-:W-:Y:S01]  /*8400*/  LDGSTS.E [R177+0xce00], desc[UR38][R132.64], P3 ;  /* 0x0ce0000084b17fae */ /* 0x000fe200099a1026 */
[----:B------:R-:W-:Y:S01]  /*8410*/  IADD3.X R125, PT, PT, R81, UR36, RZ, P2, !PT ;  /* 0x00000024517d7c10 */ /* 0x000fe200097fe4ff */
[----:B------:R-:W-:Y:S01]  /*8420*/  UISETP.NE.U32.AND UP3, UPT, UR69, UR6, UPT ;  /* 0x000000064500728c */ /* 0x000fe2000bf65070 */
[----:B------:R-:W-:Y:S01]  /*8430*/  IADD3.X R127, PT, PT, R73, UR36, RZ, P1, !PT ;  /* 0x00000024497f7c10 */ /* 0x000fe20008ffe4ff */
[----:B------:R1:W-:Y:S01]  /*8440*/  LDGSTS.E [R175+0xc300], desc[UR38][R122.64], P3 ;  /* 0x0c3000007aaf7fae */ /* 0x0003e200099a1026 */
[----:B------:R-:W-:Y:S01]  /*8450*/  IADD3.X R129, PT, PT, R65, UR36, RZ, P4, !PT ;  /* 0x0000002441817c10 */ /* 0x000fe2000a7fe4ff */
[----:B------:R-:W-:-:S02]  /*8460*/  UIADD3 UR72, UP4, UPT, UR72, UR73, URZ ;  /* 0x0000004948487290 */ /* 0x000fc4000ff9e0ff */
[----:B------:R2:W-:Y:S01]  /*8470*/  LDGSTS.E [R175+0xc700], desc[UR38][R124.64], P3 ;  /* 0x0c7000007caf7fae */ /* 0x0005e200099a1026 */
[----:B------:R-:W-:Y:S02]  /*8480*/  ULOP3.LUT UR5, UR7, UR5, URZ, 0x3c, !UPT ;  /* 0x0000000507057292 */ /* 0x000fe4000f8e3cff */
[----:B------:R-:W-:Y:S01]  /*8490*/  UIADD3.X UR36, UPT, UPT, UR36, UR75, URZ, UP4, !UPT ;  /* 0x0000004b24247290 */ /* 0x000fe2000a7fe4ff */
[----:B------:R2:W-:Y:S04]  /*84a0*/  LDGSTS.E [R175+0xcb00], desc[UR38][R126.64], P3 ;  /* 0x0cb000007eaf7fae */ /* 0x0005e800099a1026 */
[----:B------:R2:W-:Y:S01]  /*84b0*/  LDGSTS.E [R175+0xcf00], desc[UR38][R128.64], P3 ;  /* 0x0cf0000080af7fae */ /* 0x0005e200099a1026 */
[----:B-1----:R-:W-:-:S03]  /*84c0*/  IMAD.U32 R122, RZ, RZ, UR7 ;  /* 0x00000007ff7a7e24 */ /* 0x002fc6000f8e00ff */
[----:B------:R-:W0:Y:S01]  /*84d0*/  LDGDEPBAR ;  /* 0x00000000000079af */ /* 0x000e220000000000 */
[----:B------:R-:W-:Y:S05]  /*84e0*/  BRA.U UP3, `(.L_x_10) ;  /* 0xffffffe503507547 */ /* 0x000fea000b83ffff */
.L_x_7:
[----:B------:R-:W-:Y:S05]  /*84f0*/  BRA.U !UP2, `(.L_x_11) ;  /* 0x000000010a107547 */ /* 0x000fea000b800000 */
[----:B------:R-:W-:-:S06]  /*8500*/  USHF.L.U32 UR7, UR7, 0x1f, URZ ;  /* 0x0000001f07077899 */ /* 0x000fcc00080006ff */
[----:B------:R-:W-:-:S04]  /*8510*/  IMAD.U32 R4, RZ, RZ, UR7 ;  /* 0x00000007ff047e24 */ /* 0x000fc8000f8e00ff */
[----:B------:R-:W1:Y:S02]  /*8520*/  SYNCS.PHASECHK.TRANS64.TRYWAIT P1, [UR28], R4 ;  /* 0x00000004ff0075a7 */ /* 0x000e64000802111c */
[----:B-1----:R-:W-:Y:S05]  /*8530*/  @!P1 BRA `(.L_x_12) ;  /* 0x0000000800cc9947 */ /* 0x002fea0003800000 */
.L_x_11:
[----:B------:R-:W-:-:S04]  /*8540*/  DEPBAR.LE SB0, 0x0 ;  /* 0x000080000000791a */ /* 0x000fc80000000000 */
[----:B------:R-:W-:Y:S01]  /*8550*/  BAR.SYNC.DEFER_BLOCKING 0x0 ;  /* 0x0000000000007b1d */ /* 0x000fe20000010000 */
[C---:B------:R-:W-:Y:S02]  /*8560*/  IMAD.SHL.U32 R37, R35.reuse, 0x100, RZ ;  /* 0x0000010023257824 */ /* 0x040fe400078e00ff */
[----:B------:R-:W-:-:S03]  /*8570*/  IMAD.SHL.U32 R36, R35, 0x10, RZ ;  /* 0x0000001023247824 */ /* 0x000fc600078e00ff */
[----:B------:R-:W-:Y:S01]  /*8580*/  LOP3.LUT R39, R37, 0x1000, RZ, 0xc0, !PT ;  /* 0x0000100025277812 */ /* 0x000fe200078ec0ff */
[C---:B------:R-:W-:Y:S01]  /*8590*/  IMAD.SHL.U32 R37, R35.reuse, 0x8, RZ ;  /* 0x0000000823257824 */ /* 0x040fe200078e00ff */
[----:B------:R-:W-:Y:S01]  /*85a0*/  LOP3.LUT R36, R36, 0xf0, RZ, 0xc0, !PT ;  /* 0x000000f024247812 */ /* 0x000fe200078ec0ff */
[----:B------:R-:W1:Y:S01]  /*85b0*/  LDC R50, c[0x0][0x3b8] ;  /* 0x0000ee00ff327b82 */ /* 0x000e620000000800 */
[----:B------:R-:W-:Y:S01]  /*85c0*/  LOP3.LUT R35, R35, 0x40, RZ, 0xc0, !PT ;  /* 0x0000004023237812 */ /* 0x000fe200078ec0ff */
[----:B------:R-:W4:Y:S01]  /*85d0*/  LDCU.128 UR8, c[0x0][0x390] ;  /* 0x00007200ff0877ac */ /* 0x000f220008000c00 */
[----:B------:R-:W-:Y:S02]  /*85e0*/  IADD3 R36, PT, PT, R36, UR29, R39 ;  /* 0x0000001d24247c10 */ /* 0x000fe4000fffe027 */
[----:B------:R-:W-:Y:S01]  /*85f0*/  LOP3.LUT R37, R37, 0x300, RZ, 0xc0, !PT ;  /* 0x0000030025257812 */ /* 0x000fe200078ec0ff */
[----:B------:R-:W5:Y:S01]  /*8600*/  LDCU UR4, c[0x0][0x3b4] ;  /* 0x00007680ff0477ac */ /* 0x000f620008000800 */
[----:B------:R-:W-:-:S03]  /*8610*/  LEA R35, R35, UR29, 0x5 ;  /* 0x0000001d23237c11 */ /* 0x000fc6000f8e28ff */
[----:B------:R-:W-:Y:S02]  /*8620*/  IMAD.IADD R36, R37, 0x1, R36 ;  /* 0x0000000125247824 */ /* 0x000fe400078e0224 */
[----:B------:R-:W-:Y:S01]  /*8630*/  IMAD R35, R34, 0x10, R35 ;  /* 0x0000001022237824 */ /* 0x000fe200078e0223 */
[----:B------:R-:W2:Y:S02]  /*8640*/  @!P0 SYNCS.CCTL.IV [UR29+0x12000] ;  /* 0x01200000ff0089b1 */ /* 0x000ea4000800001d */
[----:B--2---:R-:W-:Y:S06]  /*8650*/  BAR.SYNC.DEFER_BLOCKING 0x0 ;  /* 0x0000000000007b1d */ /* 0x004fec0000010000 */
[----:B------:R-:W-:Y:S01]  /*8660*/  LDTM.16dp32bit_t0_t15.x16 R4, tmem[UR26] ;  /* 0x0000001a000479ee */ /* 0x000fe20008a00000 */
[----:B------:R-:W2:Y:S01]  /*8670*/  LDTM.16dp32bit_t16_t31.x16 R4, tmem[UR26+0x10] ;  /* 0x0000101a000479ee */ /* 0x000ea20008a20000 */
[----:B------:R-:W3:Y:S01]  /*8680*/  @!P0 SYNCS.CCTL.IV [UR29+0x12008] ;  /* 0x01200800ff0089b1 */ /* 0x000ee2000800001d */
[----:B------:R-:W-:Y:S01]  /*8690*/  NOP ;  /* 0x0000000000007918 */ /* 0x000fe20000000000 */
[C---:B----4-:R-:W-:Y:S01]  /*86a0*/  ISETP.GE.AND P0, PT, R33.reuse, UR10, PT ;  /* 0x0000000a21007c0c */ /* 0x050fe2000bf06270 */
[----:B-----5:R-:W-:-:S03]  /*86b0*/  IMAD R33, R33, UR4, RZ ;  /* 0x0000000421217c24 */ /* 0x020fc6000f8e02ff */
[----:B------:R-:W-:Y:S01]  /*86c0*/  ISETP.LT.AND P5, PT, R32, UR11, !P0 ;  /* 0x0000000b20007c0c */ /* 0x000fe2000c7a1270 */
[----:B--2---:R-:W-:Y:S01]  /*86d0*/  IMAD.MOV.U32 R44, RZ, RZ, R4 ;  /* 0x000000ffff2c7224 */ /* 0x004fe200078e0004 */
[----:B------:R-:W-:Y:S01]  /*86e0*/  LEA R38, P1, R33, UR8, 0x2 ;  /* 0x0000000821267c11 */ /* 0x000fe2000f8210ff */
[----:B------:R-:W-:Y:S01]  /*86f0*/  IMAD.MOV.U32 R4, RZ, RZ, R5 ;  /* 0x000000ffff047224 */ /* 0x000fe200078e0005 */
[----:B------:R-:W-:Y:S01]  /*8700*/  ISETP.LT.AND P4, PT, R31, UR11, !P0 ;  /* 0x0000000b1f007c0c */ /* 0x000fe2000c781270 */
[----:B------:R-:W-:Y:S01]  /*8710*/  IMAD.MOV.U32 R45, RZ, RZ, R6 ;  /* 0x000000ffff2d7224 */ /* 0x000fe200078e0006 */
[----:B------:R-:W-:Y:S01]  /*8720*/  LEA.HI.X.SX32 R48, R33, UR9, 0x2, P1 ;  /* 0x0000000921307c11 */ /* 0x000fe200088f16ff */
[----:B------:R-:W-:Y:S01]  /*8730*/  IMAD.MOV.U32 R5, RZ, RZ, R7 ;  /* 0x000000ffff057224 */ /* 0x000fe200078e0007 */
[----:B------:R-:W-:Y:S01]  /*8740*/  ISETP.LT.AND P3, PT, R30, UR11, !P0 ;  /* 0x0000000b1e007c0c */ /* 0x000fe2000c761270 */
[----:B------:R-:W-:Y:S01]  /*8750*/  IMAD.MOV.U32 R46, RZ, RZ, R8 ;  /* 0x000000ffff2e7224 */ /* 0x000fe200078e0008 */
[----:B------:R-:W-:Y:S01]  /*8760*/  ISETP.LT.AND P2, PT, R29, UR11, !P0 ;  /* 0x0000000b1d007c0c */ /* 0x000fe2000c741270 */
[----:B------:R-:W-:-:S02]  /*8770*/  IMAD.MOV.U32 R47, RZ, RZ, R10 ;  /* 0x000000ffff2f7224 */ /* 0x000fc400078e000a */
[----:B------:R-:W-:Y:S02]  /*8780*/  IMAD.MOV.U32 R6, RZ, RZ, R9 ;  /* 0x000000ffff067224 */ /* 0x000fe400078e0009 */
[----:B------:R-:W-:Y:S01]  /*8790*/  IMAD.MOV.U32 R7, RZ, RZ, R11 ;  /* 0x000000ffff077224 */ /* 0x000fe200078e000b */
[----:B---3--:R-:W-:Y:S01]  /*87a0*/  STS.128 [R36], R44 ;  /* 0x0000002c24007388 */ /* 0x008fe20000000c00 */
[----:B------:R-:W-:Y:S02]  /*87b0*/  IMAD.MOV.U32 R8, RZ, RZ, R12 ;  /* 0x000000ffff087224 */ /* 0x000fe400078e000c */
[----:B------:R-:W-:Y:S01]  /*87c0*/  IMAD.MOV.U32 R12, RZ, RZ, R13 ;  /* 0x000000ffff0c7224 */ /* 0x000fe200078e000d */
[----:B------:R1:W-:Y:S01]  /*87d0*/  STS.128 [R36+0x800], R4 ;  /* 0x0008000424007388 */ /* 0x0003e20000000c00 */
[----:B------:R-:W-:Y:S02]  /*87e0*/  IMAD.MOV.U32 R9, RZ, RZ, R14 ;  /* 0x000000ffff097224 */ /* 0x000fe400078e000e */
[----:B------:R-:W-:Y:S01]  /*87f0*/  IMAD.MOV.U32 R13, RZ, RZ, R15 ;  /* 0x000000ffff0d7224 */ /* 0x000fe200078e000f */
[----:B------:R-:W-:Y:S01]  /*8800*/  BAR.SYNC.DEFER_BLOCKING 0x0 ;  /* 0x0000000000007b1d */ /* 0x000fe20000010000 */
[----:B------:R-:W-:-:S02]  /*8810*/  IMAD.MOV.U32 R10, RZ, RZ, R16 ;  /* 0x000000ffff0a7224 */ /* 0x000fc400078e0010 */
[----:B------:R-:W-:Y:S02]  /*8820*/  IMAD.MOV.U32 R11, RZ, RZ, R18 ;  /* 0x000000ffff0b7224 */ /* 0x000fe400078e0012 */
[----:B------:R-:W-:Y:S02]  /*8830*/  IMAD.MOV.U32 R14, RZ, RZ, R17 ;  /* 0x000000ffff0e7224 */ /* 0x000fe400078e0011 */
[----:B------:R-:W-:Y:S02]  /*8840*/  IMAD.MOV.U32 R15, RZ, RZ, R19 ;  /* 0x000000ffff0f7224 */ /* 0x000fe400078e0013 */
[----:B-1----:R-:W-:-:S04]  /*8850*/  IMAD R5, R32, R50, RZ ;  /* 0x0000003220057224 */ /* 0x002fc800078e02ff */
[----:B------:R-:W-:Y:S01]  /*8860*/  IMAD R7, R50, 0x2, R5 ;  /* 0x0000000232077824 */ /* 0x000fe200078e0205 */
[----:B------:R-:W-:-:S04]  /*8870*/  LEA R4, P1, R5, R38, 0x2 ;  /* 0x0000002605047211 */ /* 0x000fc800078210ff */
[----:B------:R-:W-:Y:S02]  /*8880*/  LEA R6, P6, R7, R38, 0x2 ;  /* 0x0000002607067211 */ /* 0x000fe400078c10ff */
[----:B------:R-:W-:Y:S01]  /*8890*/  LEA.HI.X.SX32 R5, R5, R48, 0x2, P1 ;  /* 0x0000003005057211 */ /* 0x000fe200008f16ff */
[----:B------:R-:W1:Y:S01]  /*88a0*/  LDS.128 R40, [R35] ;  /* 0x0000000023287984 */ /* 0x000e620000000c00 */
[----:B------:R-:W-:-:S03]  /*88b0*/  ISETP.LT.AND P1, PT, R28, UR11, !P0 ;  /* 0x0000000b1c007c0c */ /* 0x000fc6000c721270 */
[----:B------:R-:W-:Y:S01]  /*88c0*/  LDS.128 R16, [R35+0x1000] ;  /* 0x0010000023107984 */ /* 0x000fe20000000c00 */
[----:B------:R-:W-:Y:S06]  /*88d0*/  BAR.SYNC.DEFER_BLOCKING 0x0 ;  /* 0x0000000000007b1d */ /* 0x000fec0000010000 */
[----:B------:R2:W-:Y:S04]  /*88e0*/  STS.128 [R36], R8 ;  /* 0x0000000824007388 */ /* 0x0005e80000000c00 */
[----:B------:R3:W-:Y:S01]  /*88f0*/  STS.128 [R36+0x800], R12 ;  /* 0x0008000c24007388 */ /* 0x0007e20000000c00 */
[----:B------:R-:W-:Y:S01]  /*8900*/  BAR.SYNC.DEFER_BLOCKING 0x0 ;  /* 0x0000000000007b1d */ /* 0x000fe20000010000 */
[----:B--2---:R-:W-:Y:S01]  /*8910*/  IMAD R9, R50, 0x2, R7 ;  /* 0x0000000232097824 */ /* 0x004fe200078e0207 */
[----:B------:R-:W-:-:S03]  /*8920*/  LEA.HI.X.SX32 R7, R7, R48, 0x2, P6 ;  /* 0x0000003007077211 */ /* 0x000fc600030f16ff */
[----:B------:R-:W-:Y:S01]  /*8930*/  IMAD R11, R50, 0x2, R9 ;  /* 0x00000002320b7824 */ /* 0x000fe200078e0209 */
[----:B------:R-:W-:-:S03]  /*8940*/  LEA R8, P6, R9, R38, 0x2 ;  /* 0x0000002609087211 */ /* 0x000fc600078c10ff */
[C---:B---3--:R-:W-:Y:S01]  /*8950*/  IMAD R12, R50.reuse, 0x2, R11 ;  /* 0x00000002320c7824 */ /* 0x048fe200078e020b */
[----:B------:R-:W-:Y:S02]  /*8960*/  LEA.HI.X.SX32 R9, R9, R48, 0x2, P6 ;  /* 0x0000003009097211 */ /* 0x000fe400030f16ff */
[----:B------:R-:W-:Y:S01]  /*8970*/  LEA R10, P6, R11, R38, 0x2 ;  /* 0x000000260b0a7211 */ /* 0x000fe200078c10ff */
[----:B------:R-:W-:-:S03]  /*8980*/  IMAD R13, R50, 0x2, R12 ;  /* 0x00000002320d7824 */ /* 0x000fc600078e020c */
[----:B------:R-:W-:Y:S01]  /*8990*/  LEA.HI.X.SX32 R11, R11, R48, 0x2, P6 ;  /* 0x000000300b0b7211 */ /* 0x000fe200030f16ff */
[----:B------:R-:W2:Y:S04]  /*89a0*/  LDS.128 R44, [R35] ;  /* 0x00000000232c7984 */ /* 0x000ea80000000c00 */
[----:B-1----:R1:W-:Y:S01]  /*89b0*/  @P5 STG.E desc[UR38][R4.64], R40 ;  /* 0x0000002804005986 */ /* 0x0023e2000c101926 */
[----:B------:R-:W-:-:S03]  /*89c0*/  ISETP.LT.AND P5, PT, R27, UR11, !P0 ;  /* 0x0000000b1b007c0c */ /* 0x000fc6000c7a1270 */
[----:B------:R3:W-:Y:S01]  /*89d0*/  @P4 STG.E desc[UR38][R6.64], R41 ;  /* 0x0000002906004986 */ /* 0x0007e2000c101926 */
[----:B------:R-:W-:-:S03]  /*89e0*/  ISETP.LT.AND P4, PT, R26, UR11, !P0 ;  /* 0x0000000b1a007c0c */ /* 0x000fc6000c781270 */
[----:B------:R4:W-:Y:S01]  /*89f0*/  @P3 STG.E desc[UR38][R8.64], R42 ;  /* 0x0000002a08003986 */ /* 0x0009e2000c101926 */
[----:B------:R-:W-:Y:S02]  /*8a00*/  ISETP.LT.AND P3, PT, R24, UR11, !P0 ;  /* 0x0000000b18007c0c */ /* 0x000fe4000c761270 */
[C---:B-1----:R-:W-:Y:S01]  /*8a10*/  LEA R4, P6, R12.reuse, R38, 0x2 ;  /* 0x000000260c047211 */ /* 0x042fe200078c10ff */
[----:B------:R1:W-:Y:S01]  /*8a20*/  @P2 STG.E desc[UR38][R10.64], R43 ;  /* 0x0000002b0a002986 */ /* 0x0003e2000c101926 */
[----:B------:R-:W-:Y:S02]  /*8a30*/  ISETP.LT.AND P2, PT, R23, UR11, !P0 ;  /* 0x0000000b17007c0c */ /* 0x000fe4000c741270 */
[----:B------:R-:W-:Y:S01]  /*8a40*/  LEA.HI.X.SX32 R5, R12, R48, 0x2, P6 ;  /* 0x000000300c057211 */ /* 0x000fe200030f16ff */
[C---:B------:R-:W-:Y:S01]  /*8a50*/  IMAD R12, R50.reuse, 0x2, R13 ;  /* 0x00000002320c7824 */ /* 0x040fe200078e020d */
[C---:B---3--:R-:W-:Y:S01]  /*8a60*/  LEA R6, P6, R13.reuse, R38, 0x2 ;  /* 0x000000260d067211 */ /* 0x048fe200078c10ff */
[----:B------:R-:W3:Y:S03]  /*8a70*/  LDS.128 R32, [R35+0x1000] ;  /* 0x0010000023207984 */ /* 0x000ee60000000c00 */
[----:B------:R-:W-:Y:S01]  /*8a80*/  LEA.HI.X.SX32 R7, R13, R48, 0x2, P6 ;  /* 0x000000300d077211 */ /* 0x000fe200030f16ff */
[----:B------:R-:W-:Y:S01]  /*8a90*/  IMAD R13, R50, 0x2, R12 ;  /* 0x00000002320d7824 */ /* 0x000fe200078e020c */
[----:B----4-:R-:W-:-:S04]  /*8aa0*/  LEA R8, P6, R12, R38, 0x2 ;  /* 0x000000260c087211 */ /* 0x010fc800078c10ff */
[----:B------:R-:W-:Y:S01]  /*8ab0*/  LEA.HI.X.SX32 R9, R12, R48, 0x2, P6 ;  /* 0x000000300c097211 */ /* 0x000fe200030f16ff */
[----:B------:R-:W-:Y:S01]  /*8ac0*/  IMAD R12, R50, 0x2, R13 ;  /* 0x00000002320c7824 */ /* 0x000fe200078e020d */
[----:B-1----:R-:W-:-:S04]  /*8ad0*/  LEA R10, P6, R13, R38, 0x2 ;  /* 0x000000260d0a7211 */ /* 0x002fc800078c10ff */
[----:B------:R-:W-:Y:S01]  /*8ae0*/  LEA.HI.X.SX32 R11, R13, R48, 0x2, P6 ;  /* 0x000000300d0b7211 */ /* 0x000fe200030f16ff */
[----:B------:R-:W-:Y:S01]  /*8af0*/  IMAD R13, R50, 0x2, R12 ;  /* 0x00000002320d7824 */ /* 0x000fe200078e020c */
[----:B--2---:R1:W-:Y:S01]  /*8b00*/  @P1 STG.E desc[UR38][R4.64], R44 ;  /* 0x0000002c04001986 */ /* 0x0043e2000c101926 */
        /* <DEDUP_REMOVED lines=9> */
[----:B------:R-:W-:Y:S01]  /*8ba0*/  IMAD R12, R50, 0x2, R13 ;  /* 0x00000002320c7824 */ /* 0x000fe200078e020d */
[----:B--2---:R-:W-:-:S03]  /*8bb0*/  LEA R6, P6, R13, R38, 0x2 ;  /* 0x000000260d067211 */ /* 0x004fc600078c10ff */
[----:B----4-:R-:W-:Y:S01]  /*8bc0*/  IMAD R9, R50, 0x2, R12 ;  /* 0x0000000232097824 */ /* 0x010fe200078e020c */
[----:B------:R-:W-:Y:S01]  /*8bd0*/  LEA.HI.X.SX32 R7, R13, R48, 0x2, P6 ;  /* 0x000000300d077211 */ /* 0x000fe200030f16ff */
[----:B------:R2:W-:Y:S01]  /*8be0*/  @P2 STG.E desc[UR38][R4.64], R16 ;  /* 0x0000001004002986 */ /* 0x0005e2000c101926 */
[----:B------:R-:W-:Y:S01]  /*8bf0*/  ISETP.LT.AND P2, PT, R2, UR11, !P0 ;  /* 0x0000000b02007c0c */ /* 0x000fe2000c741270 */
[----:B------:R-:W-:Y:S01]  /*8c00*/  IMAD R13, R50, 0x2, R9 ;  /* 0x00000002320d7824 */ /* 0x000fe200078e0209 */
[-C--:B------:R-:W-:Y:S01]  /*8c10*/  LEA R2, P6, R12, R38.reuse, 0x2 ;  /* 0x000000260c027211 */ /* 0x080fe200078c10ff */
[----:B------:R4:W-:Y:S01]  /*8c20*/  @P1 STG.E desc[UR38][R6.64], R17 ;  /* 0x0000001106001986 */ /* 0x0009e2000c101926 */
[C---:B------:R-:W-:Y:S01]  /*8c30*/  LEA R8, P1, R9.reuse, R38, 0x2 ;  /* 0x0000002609087211 */ /* 0x040fe200078210ff */
[----:B------:R-:W-:Y:S01]  /*8c40*/  IMAD R14, R50, 0x2, R13 ;  /* 0x00000002320e7824 */ /* 0x000fe200078e020d */
[-C--:B------:R-:W-:Y:S02]  /*8c50*/  LEA.HI.X.SX32 R3, R12, R48.reuse, 0x2, P6 ;  /* 0x000000300c037211 */ /* 0x080fe400030f16ff */
[----:B------:R-:W-:Y:S01]  /*8c60*/  LEA.HI.X.SX32 R9, R9, R48, 0x2, P1 ;  /* 0x0000003009097211 */ /* 0x000fe200008f16ff */
[----:B------:R-:W-:Y:S01]  /*8c70*/  IMAD R15, R50, 0x2, R14 ;  /* 0x00000002320f7824 */ /* 0x000fe200078e020e */
[CC--:B-1----:R-:W-:Y:S01]  /*8c80*/  LEA R10, P6, R13.reuse, R38.reuse, 0x2 ;  /* 0x000000260d0a7211 */ /* 0x0c2fe200078c10ff */
[----:B------:R1:W-:Y:S01]  /*8c90*/  @P5 STG.E desc[UR38][R2.64], R18 ;  /* 0x0000001202005986 */ /* 0x0003e2000c101926 */
[----:B--2---:R-:W-:Y:S01]  /*8ca0*/  LEA R4, P1, R14, R38, 0x2 ;  /* 0x000000260e047211 */ /* 0x004fe200078210ff */
[----:B------:R-:W-:Y:S01]  /*8cb0*/  IMAD R16, R50, 0x2, R15 ;  /* 0x0000000232107824 */ /* 0x000fe200078e020f */
[-C--:B------:R-:W-:Y:S01]  /*8cc0*/  LEA.HI.X.SX32 R11, R13, R48.reuse, 0x2, P6 ;  /* 0x000000300d0b7211 */ /* 0x080fe200030f16ff */
[----:B------:R1:W-:Y:S01]  /*8cd0*/  @P4 STG.E desc[UR38][R8.64], R19 ;  /* 0x0000001308004986 */ /* 0x0003e2000c101926 */
[----:B------:R-:W-:-:S02]  /*8ce0*/  LEA.HI.X.SX32 R5, R14, R48, 0x2, P1 ;  /* 0x000000300e057211 */ /* 0x000fc400008f16ff */
[----:B------:R-:W-:Y:S01]  /*8cf0*/  LEA R12, P6, R15, R38, 0x2 ;  /* 0x000000260f0c7211 */ /* 0x000fe200078c10ff */
[----:B---3--:R1:W-:Y:S01]  /*8d00*/  @P3 STG.E desc[UR38][R10.64], R32 ;  /* 0x000000200a003986 */ /* 0x0083e2000c101926 */
[----:B------:R-:W-:Y:S02]  /*8d10*/  ISETP.LT.AND P1, PT, R0, UR11, !P0 ;  /* 0x0000000b00007c0c */ /* 0x000fe4000c721270 */
[----:B------:R-:W-:Y:S01]  /*8d20*/  ISETP.LT.AND P0, PT, R25, UR11, !P0 ;  /* 0x0000000b19007c0c */ /* 0x000fe2000c701270 */
[----:B------:R1:W-:Y:S01]  /*8d30*/  @P2 STG.E desc[UR38][R4.64], R33 ;  /* 0x0000002104002986 */ /* 0x0003e2000c101926 */
[----:B------:R-:W-:Y:S02]  /*8d40*/  LEA.HI.X.SX32 R13, R15, R48, 0x2, P6 ;  /* 0x000000300f0d7211 */ /* 0x000fe400030f16ff */
[----:B----4-:R-:W-:-:S04]  /*8d50*/  LEA R6, P6, R16, R38, 0x2 ;  /* 0x0000002610067211 */ /* 0x010fc800078c10ff */
[----:B------:R-:W-:-:S03]  /*8d60*/  LEA.HI.X.SX32 R7, R16, R48, 0x2, P6 ;  /* 0x0000003010077211 */ /* 0x000fc600030f16ff */
[----:B------:R1:W-:Y:S04]  /*8d70*/  @P1 STG.E desc[UR38][R12.64], R34 ;  /* 0x000000220c001986 */ /* 0x0003e8000c101926 */
[----:B------:R1:W-:Y:S01]  /*8d80*/  @P0 STG.E desc[UR38][R6.64], R35 ;  /* 0x0000002306000986 */ /* 0x0003e2000c101926 */
[----:B------:R-:W-:Y:S06]  /*8d90*/  BAR.SYNC.DEFER_BLOCKING 0x0 ;  /* 0x0000000000007b1d */ /* 0x000fec0000010000 */
[----:B------:R-:W-:Y:S05]  /*8da0*/  BRA.U UP0, `(.L_x_13) ;  /* 0x00000001009c7547 */ /* 0x000fea000b800000 */
[----:B------:R-:W2:Y:S01]  /*8db0*/  S2UR UR5, SR_CgaCtaId ;  /* 0x00000000000579c3 */ /* 0x000ea20000008800 */
[----:B------:R-:W-:Y:S01]  /*8dc0*/  NOP ;  /* 0x0000000000007918 */ /* 0x000fe20000000000 */
[----:B------:R-:W-:Y:S01]  /*8dd0*/  UMOV UR4, 0x50 ;  /* 0x0000005000047882 */ /* 0x000fe20000000000 */
[----:B------:R-:W-:Y:S02]  /*8de0*/  IMAD.U32 R0, RZ, RZ, UR27 ;  /* 0x0000001bff007e24 */ /* 0x000fe4000f8e00ff */
[----:B-1----:R-:W-:-:S03]  /*8df0*/  IMAD.MOV.U32 R3, RZ, RZ, 0x1 ;  /* 0x00000001ff037424 */ /* 0x002fc600078e00ff */
[----:B------:R-:W-:-:S04]  /*8e00*/  LOP3.LUT R0, R0, 0xffff, RZ, 0xc0, !PT ;  /* 0x0000ffff00007812 */ /* 0x000fc800078ec0ff */
[----:B------:R-:W-:-:S05]  /*8e10*/  SHF.R.U32.HI R0, RZ, 0x5, R0 ;  /* 0x00000005ff007819 */ /* 0x000fca0000011600 */
[----:B------:R-:W-:Y:S01]  /*8e20*/  VIADD R2, R0, 0x10 ;  /* 0x0000001000027836 */ /* 0x000fe20000000000 */
[----:B------:R-:W-:Y:S01]  /*8e30*/  SHF.L.U32 R0, R3, R0, RZ ;  /* 0x0000000003007219 */ /* 0x000fe200000006ff */
[----:B--2---:R-:W-:-:S03]  /*8e40*/  ULEA UR6, UR5, UR4, 0x18 ;  /* 0x0000000405067291 */ /* 0x004fc6000f8ec0ff */
[----:B------:R-:W-:-:S04]  /*8e50*/  SHF.L.U32 R3, R3, R2, RZ ;  /* 0x0000000203037219 */ /* 0x000fc800000006ff */
[----:B------:R-:W-:Y:S02]  /*8e60*/  LOP3.LUT R0, R3, R0, RZ, 0xfc, !PT ;  /* 0x0000000003007212 */ /* 0x000fe400078efcff */
[----:B------:R-:W1:Y:S02]  /*8e70*/  LDS R5, [UR6] ;  /* 0x00000006ff057984 */ /* 0x000e640008000800 */
[C---:B------:R-:W-:Y:S02]  /*8e80*/  LOP3.LUT R2, R0.reuse, 0xffff, RZ, 0xc0, !PT ;  /* 0x0000ffff00027812 */ /* 0x040fe400078ec0ff */
[----:B-1----:R-:W-:-:S04]  /*8e90*/  LOP3.LUT R3, R0, 0xffff, R5, 0x80, !PT ;  /* 0x0000ffff00037812 */ /* 0x002fc800078e8005 */
[----:B------:R-:W-:-:S13]  /*8ea0*/  ISETP.NE.AND P0, PT, R3, R2, PT ;  /* 0x000000020300720c */ /* 0x000fda0003f05270 */
[----:B------:R-:W-:Y:S05]  /*8eb0*/  @P0 BRA `(.L_x_14) ;  /* 0x0000000000500947 */ /* 0x000fea0003800000 */
[----:B------:R-:W-:Y:S02]  /*8ec0*/  SHF.R.U32.HI R5, RZ, 0x10, R5 ;  /* 0x00000010ff057819 */ /* 0x000fe40000011605 */
[----:B------:R-:W-:-:S04]  /*8ed0*/  SHF.R.U32.HI R2, RZ, 0x10, R0 ;  /* 0x00000010ff027819 */ /* 0x000fc80000011600 */
[----:B------:R-:W-:-:S04]  /*8ee0*/  LOP3.LUT R5, R5, R2, RZ, 0xc0, !PT ;  /* 0x0000000205057212 */ /* 0x000fc800078ec0ff */
[----:B------:R-:W-:-:S13]  /*8ef0*/  ISETP.NE.AND P0, PT, R5, R2, PT ;  /* 0x000000020500720c */ /* 0x000fda0003f05270 */
[----:B------:R-:W-:Y:S05]  /*8f00*/  @P0 BRA `(.L_x_15) ;  /* 0x0000000000300947 */ /* 0x000fea0003800000 */
[----:B------:R-:W-:Y:S01]  /*8f10*/  R2UR UR4, R0 ;  /* 0x00000000000472ca */ /* 0x000fe200000e0000 */
[----:B------:R-:W-:Y:S01]  /*8f20*/  VOTEU.ANY UR5, UPT, PT ;  /* 0x0000000000057886 */ /* 0x000fe200038e0100 */
[----:B------:R-:W1:Y:S01]  /*8f30*/  S2R R0, SR_LANEID ;  /* 0x0000000000007919 */ /* 0x000e620000000000 */
[----:B------:R-:W-:-:S10]  /*8f40*/  UFLO.U32 UR5, UR5 ;  /* 0x00000005000572bd */ /* 0x000fd400080e0000 */
[----:B------:R-:W-:-:S06]  /*8f50*/  ULOP3.LUT UR4, URZ, UR4, URZ, 0x33, !UPT ;  /* 0x00000004ff047292 */ /* 0x000fcc000f8e33ff */
[----:B------:R-:W-:-:S04]  /*8f60*/  IMAD.U32 R2, RZ, RZ, UR4 ;  /* 0x00000004ff027e24 */ /* 0x000fc8000f8e00ff */
[----:B------:R-:W2:Y:S02]  /*8f70*/  REDUX UR7, R2 ;  /* 0x00000000020773c4 */ /* 0x000ea40000000000 */
[----:B------:R3:W-:Y:S01]  /*8f80*/  UTCATOMSWS.AND URZ, UR4 ;  /* 0x0000000400ff79e3 */ /* 0x0007e20008000000 */
[----:B-1----:R-:W-:Y:S01]  /*8f90*/  ISETP.EQ.U32.AND P0, PT, R0, UR5, PT ;  /* 0x0000000500007c0c */ /* 0x002fe2000bf02070 */
[----:B--2---:R-:W-:-:S12]  /*8fa0*/  IMAD.U32 R0, RZ, RZ, UR7 ;  /* 0x00000007ff007e24 */ /* 0x004fd8000f8e00ff */
[----:B------:R3:W-:Y:S01]  /*8fb0*/  @P0 ATOMS.AND RZ, [UR6], R0 ;  /* 0x00000000ffff098c */ /* 0x0007e2000a800006 */
[----:B------:R-:W-:Y:S05]  /*8fc0*/  BRA `(.L_x_13) ;  /* 0x0000000000147947 */ /* 0x000fea0003800000 */
.L_x_15:
[----:B------:R-:W-:-:S07]  /*8fd0*/  MOV R2, 0x8ff0 ;  /* 0x00008ff000027802 */ /* 0x000fce0000000f00 */
[----:B------:R-:W-:Y:S05]  /*8fe0*/  CALL.REL.NOINC `($__internal_0_$__cuda_sm10x_tcgen05_guardrail_trap_col_being_dealloced_not_returned_by_alloc) ;  /* 0x00000000002c7944 */ /* 0x000fea0003c00000 */
[----:B------:R-:W-:Y:S05]  /*8ff0*/  BRA `(.L_x_13) ;  /* 0x0000000000087947 */ /* 0x000fea0003800000 */
.L_x_14:
[----:B------:R-:W-:-:S07]  /*9000*/  MOV R2, 0x9020 ;  /* 0x0000902000027802 */ /* 0x000fce0000000f00 */
[----:B------:R-:W-:Y:S05]  /*9010*/  CALL.REL.NOINC `($__internal_2_$__cuda_sm10x_tcgen05_guardrail_trap_unallocated_columns_being_dealloced) ;  /* 0x0000000000387944 */ /* 0x000fea0003c00000 */
.L_x_13:
[----:B------:R-:W-:Y:S01]  /*9020*/  NOP ;  /* 0x0000000000007918 */ /* 0x000fe20000000000 */
[----:B---3--:R-:W-:Y:S05]  /*9030*/  EXIT ;  /* 0x000000000000794d */ /* 0x008fea0003800000 */
.L_x_9:
[----:B------:R-:W1:Y:S02]  /*9040*/  SYNCS.PHASECHK.TRANS64.TRYWAIT P1, [UR33], R122 ;  /* 0x0000007aff0075a7 */ /* 0x000e640008021121 */
[----:B-1----:R-:W-:Y:S05]  /*9050*/  @!P1 BRA `(.L_x_9) ;  /* 0xfffffffc00f89947 */ /* 0x002fea000383ffff */
[----:B------:R-:W-:Y:S05]  /*9060*/  BRA `(.L_x_16) ;  /* 0xffffffdc00b47947 */ /* 0x000fea000383ffff */
.L_x_12:
[----:B------:R-:W1:Y:S02]  /*9070*/  SYNCS.PHASECHK.TRANS64.TRYWAIT P1, [UR28], R4 ;  /* 0x00000004ff0075a7 */ /* 0x000e64000802111c */
[----:B-1----:R-:W-:Y:S05]  /*9080*/  @!P1 BRA `(.L_x_12) ;  /* 0xfffffffc00f89947 */ /* 0x002fea000383ffff */
[----:B------:R-:W-:Y:S05]  /*9090*/  BRA `(.L_x_11) ;  /* 0xfffffff400287947 */ /* 0x000fea000383ffff */
        .weak           $__internal_0_$__cuda_sm10x_tcgen05_guardrail_trap_col_being_dealloced_not_returned_by_alloc
        .type           $__internal_0_$__cuda_sm10x_tcgen05_guardrail_trap_col_being_dealloced_not_returned_by_alloc,@function
        .size           $__internal_0_$__cuda_sm10x_tcgen05_guardrail_trap_col_being_dealloced_not_returned_by_alloc,($__internal_1_$__cuda_sm10x_tcgen05_guardrail_trap_phase_invalid_during_alloc - $__internal_0_$__cuda_sm10x_tcgen05_guardrail_trap_col_being_dealloced_not_returned_by_alloc)
$__internal_0_$__cuda_sm10x_tcgen05_guardrail_trap_col_being_dealloced_not_returned_by_alloc:
[----:B------:R-:W-:Y:S05]  /*90a0*/  BPT.TRAP 0x1 ;  /* 0x000000040000795c */ /* 0x000fea0000300000 */
[----:B------:R-:W-:-:S04]  /*90b0*/  IMAD.MOV.U32 R3, RZ, RZ, 0x0 ;  /* 0x00000000ff037424 */ /* 0x000fc800078e00ff */
[----:B------:R-:W-:Y:S05]  /*90c0*/  RET.REL.NODEC R2 `(matmul_kernel) ;  /* 0xffffff6c02cc7950 */ /* 0x000fea0003c3ffff */
        .weak           $__internal_1_$__cuda_sm10x_tcgen05_guardrail_trap_phase_invalid_during_alloc
        .type           $__internal_1_$__cuda_sm10x_tcgen05_guardrail_trap_phase_invalid_during_alloc,@function
        .size           $__internal_1_$__cuda_sm10x_tcgen05_guardrail_trap_phase_invalid_during_alloc,($__internal_2_$__cuda_sm10x_tcgen05_guardrail_trap_unallocated_columns_being_dealloced - $__internal_1_$__cuda_sm10x_tcgen05_guardrail_trap_phase_invalid_during_alloc)
$__internal_1_$__cuda_sm10x_tcgen05_guardrail_trap_phase_invalid_during_alloc:
[----:B------:R-:W-:Y:S05]  /*90d0*/  BPT.TRAP 0x1 ;  /* 0x000000040000795c */ /* 0x000fea0000300000 */
[----:B------:R-:W-:-:S04]  /*90e0*/  IMAD.MOV.U32 R3, RZ, RZ, 0x0 ;  /* 0x00000000ff037424 */ /* 0x000fc800078e00ff */
[----:B------:R-:W-:Y:S05]  /*90f0*/  RET.REL.NODEC R2 `(matmul_kernel) ;  /* 0xffffff6c02c07950 */ /* 0x000fea0003c3ffff */
        .weak           $__internal_2_$__cuda_sm10x_tcgen05_guardrail_trap_unallocated_columns_being_dealloced
        .type           $__internal_2_$__cuda_sm10x_tcgen05_guardrail_trap_unallocated_columns_being_dealloced,@function
        .size           $__internal_2_$__cuda_sm10x_tcgen05_guardrail_trap_unallocated_columns_being_dealloced,(.L_x_20 - $__internal_2_$__cuda_sm10x_tcgen05_guardrail_trap_unallocated_columns_being_dealloced)
$__internal_2_$__cuda_sm10x_tcgen05_guardrail_trap_unallocated_columns_being_dealloced:
[----:B------:R-:W-:Y:S05]  /*9100*/  BPT.TRAP 0x1 ;  /* 0x000000040000795c */ /* 0x000fea0000300000 */
[----:B------:R-:W-:-:S04]  /*9110*/  IMAD.MOV.U32 R3, RZ, RZ, 0x0 ;  /* 0x00000000ff037424 */ /* 0x000fc800078e00ff */
[----:B------:R-:W-:Y:S05]  /*9120*/  RET.REL.NODEC R2 `(matmul_kernel) ;  /* 0xffffff6c02b47950 */ /* 0x000fea0003c3ffff */
.L_x_17:
[----:B------:R-:W-:-:S00]  /*9130*/  BRA `(.L_x_17) ;  /* 0xfffffffc00fc7947 */ /* 0x000fc0000383ffff */
[----:B------:R-:W-:-:S00]  /*9140*/  NOP ;  /* 0x0000000000007918 */ /* 0x000fc00000000000 */
        /* <DEDUP_REMOVED lines=11> */
.L_x_20:


//--------------------- .nv.shared.matmul_kernel  --------------------------
	.section	.nv.shared.matmul_kernel,"aw",@nobits
	.sectionflags	@""
	.align	16
	.zero		1024


//--------------------- .nv.shared.reserved.0     --------------------------
	.section	.nv.shared.reserved.0,"aw",@nobits
	.align	8
	.weak		__nv_reservedSMEM_offset_0_alias
	.size		__nv_reservedSMEM_offset_0_alias, 0, 64
	.other		__nv_reservedSMEM_offset_0_alias,@"STO_CUDA_RESERVED_SHARED STV_DEFAULT"
__nv_reservedSMEM_offset_0_alias:
	.zero		0
.nv.shared.reserved.0:
	.zero		64
	.weak		__nv_reservedSMEM_allocation_phase
	.type		__nv_reservedSMEM_allocation_phase,@object
	.size		__nv_reservedSMEM_allocation_phase,(.L_0 - __nv_reservedSMEM_allocation_phase)
__nv_reservedSMEM_allocation_phase:
	.zero		1
.L_0:
	.zero		7
	.weak		__nv_reservedSMEM_devtool_atexit_pc
	.type		__nv_reservedSMEM_devtool_atexit_pc,@object
	.size		__nv_reservedSMEM_devtool_atexit_pc,(__nv_reservedSMEM_allocation_mask - __nv_reservedSMEM_devtool_atexit_pc)
__nv_reservedSMEM_devtool_atexit_pc:
	.zero		8
	.weak		__nv_reservedSMEM_allocation_mask
	.type		__nv_reservedSMEM_allocation_mask,@object
	.size		__nv_reservedSMEM_allocation_mask,(.L_2 - __nv_reservedSMEM_allocation_mask)
__nv_reservedSMEM_allocation_mask:
	.zero		4
.L_2:


//--------------------- .nv.constant0.matmul_kernel --------------------------
	.section	.nv.constant0.matmul_kernel,"a",@progbits
	.sectionflags	@""
	.align	4
.nv.constant0.matmul_kernel:
	.zero		976


//--------------------- SYMBOLS --------------------------

	.type		.nv.reservedSmem.offset0,@object
	.size		.nv.reservedSmem.offset0,0x4
	.type		.nv.reservedSmem.cap,@object
	.size		.nv.reservedSmem.cap,0x4
